// auto-generated by cutlass_sweep.gemm — config: {"arch": "sm_100", "cluster_m": 4, "cluster_n": 2, "dtype": "fp16", "dtype_b": "fp16", "layout": "nt", "stages": 0, "tile_k": 128, "tile_m": 128, "tile_n": 64}
#include "cutlass/cutlass.h"
#include "cutlass/gemm/collective/collective_builder.hpp"
#include "cutlass/gemm/device/gemm_universal_adapter.h"
#include "cutlass/gemm/kernel/gemm_universal.hpp"
#include "cutlass/epilogue/collective/collective_builder.hpp"

using ElemA = cutlass::half_t;
using ElemB = cutlass::half_t;
using ElemCD = cutlass::half_t;
using Acc  = float;
using TileShape    = cute::Shape<cute::_128, cute::_64, cute::_128>;
using ClusterShape = cute::Shape<cute::_4, cute::_2, cute::_1>;

using CollectiveEpilogue = typename cutlass::epilogue::collective::CollectiveBuilder<
    cutlass::arch::Sm100, cutlass::arch::OpClassTensorOp,
    TileShape, ClusterShape,
    cutlass::epilogue::collective::EpilogueTileAuto,
    Acc, Acc,
    ElemCD, cutlass::layout::RowMajor, 128 / cutlass::sizeof_bits<ElemCD>::value,
    ElemCD, cutlass::layout::RowMajor, 128 / cutlass::sizeof_bits<ElemCD>::value,
    cutlass::epilogue::collective::EpilogueScheduleAuto
  >::CollectiveOp;

using CollectiveMainloop = typename cutlass::gemm::collective::CollectiveBuilder<
    cutlass::arch::Sm100, cutlass::arch::OpClassTensorOp,
    ElemA, cutlass::layout::RowMajor, 128 / cutlass::sizeof_bits<ElemA>::value,
    ElemB, cutlass::layout::ColumnMajor, 128 / cutlass::sizeof_bits<ElemB>::value,
    Acc,
    TileShape, ClusterShape,
    cutlass::gemm::collective::StageCountAutoCarveout<static_cast<int>(sizeof(typename CollectiveEpilogue::SharedStorage))>,
    cutlass::gemm::collective::KernelScheduleAuto
  >::CollectiveOp;

using GemmKernel = cutlass::gemm::kernel::GemmUniversal<
    cute::Shape<int,int,int,int>,
    CollectiveMainloop,
    CollectiveEpilogue
>;
using Gemm = cutlass::gemm::device::GemmUniversalAdapter<GemmKernel>;

// Force the device kernel symbol into the cubin without needing a host main.
auto* _anchor = &cutlass::device_kernel<GemmKernel>;


// ===== COMPILED SASS (sm_100a) =====

	.target	sm_100a

	.elftype	@"ET_EXEC"


//--------------------- .note.nv.tkinfo           --------------------------
	.section	.note.nv.tkinfo,"",@"SHT_NOTE"
	.sectionflags	@"SHF_NOTE_NV_TKINFO"
	.tkinfo
        /*0018*/ 	.word	0x00000002
        /*0030*/ 	.string	""
        /*0030*/ 	.string	"ptxas"
        /*0030*/ 	.string	"Cuda compilation tools, release 13.0, V13.0.88"
        /*0030*/ 	.string	"Build cuda_13.0.r13.0/compiler.36424714_0"
        /*0030*/ 	.string	"-arch sm_100a -m 64 "



//--------------------- .note.nv.cuinfo           --------------------------
	.section	.note.nv.cuinfo,"",@"SHT_NOTE"
	.sectionflags	@"SHF_NOTE_NV_CUINFO"
        /*0018*/ 	.short	0x0002
        /*001a*/ 	.short	0x0064
        /*001c*/ 	.short	0x0082
	.zero		2


//--------------------- .nv.info                  --------------------------
	.section	.nv.info,"",@"SHT_CUDA_INFO"
	.align	4


	//----- nvinfo : EIATTR_REGCOUNT
	.align		4
        /*0000*/ 	.byte	0x04, 0x2f
        /*0002*/ 	.short	(.L_19 - .L_18)
	.align		4
.L_18:
        /*0004*/ 	.word	index@(_ZN7cutlass13device_kernelINS_4gemm6kernel13GemmUniversalIN4cute5tupleIJiiiiEEENS1_10collective13CollectiveMmaINS1_35MainloopSm100TmaUmmaWarpSpecializedILi8ELi2ELi4ENS5_IJNS4_1CILi4EEENSA_ILi2EEENSA_ILi1EEEEEEEENS5_IJNSA_ILi128EEENSA_ILi64EEESG_EEENS_6half_tENS5_IJlSD_lEEESJ_SK_NS4_8TiledMMAINS4_8MMA_AtomIJNS4_26SM100_MMA_F16BF16_2x1SM_SSISJ_SJ_fLi128ELi64ELNS4_4UMMA5MajorE0ELSP_0ELNSO_7ScaleInE0ELSQ_0EEEEEENS4_6LayoutINS5_IJSD_SD_SD_EEENS5_IJNSA_ILi0EEESV_SV_EEEEENS5_IJNS4_10UnderscoreESY_SY_EEEEENS4_28SM100_TMA_2SM_LOAD_MULTICASTENS4_14ComposedLayoutINS4_7SwizzleILi3ELi4ELi3EEENS4_18smem_ptr_flag_bitsILi16EEENST_INS5_IJNSA_ILi8EEESH_EEENS5_IJSH_SD_EEEEEEEvNS4_8identityES11_S1B_vS1C_EENS_8epilogue10collective18CollectiveEpilogueINS1E_23Sm100TmaWarpSpecializedILi3ELi2ELi16ELb1ELb0EEEJNS5_IJSH_SH_SG_EEENS5_IJNST_ISH_SD_EENST_INS5_IJNSA_ILi16EEESC_EEENS5_IJSD_NSA_ILi32EEEEEEEEEEESJ_SK_SJ_SK_NS1E_6fusion15FusionCallbacksIS1I_NS1R_17LinearCombinationISJ_fSJ_fLNS_15FloatRoundStyleE2EEES1J_S1Q_JEEENS4_5SM1004TMEM4LOAD26SM100_TMEM_LOAD_32dp32b16xENS4_13SM90_TMA_LOADENS12_INS13_ILi1ELi4ELi3EEES16_NST_INS5_IJS17_S1L_EEENS5_IJS1L_SD_EEEEEEENS4_39AutoVectorizingCopyWithAssumedAlignmentILi128EEENS4_14SM90_TMA_STOREES26_S28_S28_EEEvvEEEEvNT_6ParamsE)
        /*0008*/ 	.word	0x00000050


	//----- nvinfo : EIATTR_FRAME_SIZE
	.align		4
.L_19:
        /*000c*/ 	.byte	0x04, 0x11
        /*000e*/ 	.short	(.L_21 - .L_20)
	.align		4
.L_20:
        /*0010*/ 	.word	index@($__internal_2_$__cuda_sm10x_tcgen05_guardrail_trap_unallocated_columns_being_dealloced)
        /*0014*/ 	.word	0x00000000


	//----- nvinfo : EIATTR_FRAME_SIZE
	.align		4
.L_21:
        /*0018*/ 	.byte	0x04, 0x11
        /*001a*/ 	.short	(.L_23 - .L_22)
	.align		4
.L_22:
        /*001c*/ 	.word	index@($__internal_1_$__cuda_sm10x_tcgen05_guardrail_trap_phase_invalid_during_alloc)
        /*0020*/ 	.word	0x00000000


	//----- nvinfo : EIATTR_FRAME_SIZE
	.align		4
.L_23:
        /*0024*/ 	.byte	0x04, 0x11
        /*0026*/ 	.short	(.L_25 - .L_24)
	.align		4
.L_24:
        /*0028*/ 	.word	index@($__internal_0_$__cuda_sm10x_tcgen05_guardrail_trap_col_being_dealloced_not_returned_by_alloc)
        /*002c*/ 	.word	0x00000000


	//----- nvinfo : EIATTR_FRAME_SIZE
	.align		4
.L_25:
        /*0030*/ 	.byte	0x04, 0x11
        /*0032*/ 	.short	(.L_27 - .L_26)
	.align		4
.L_26:
        /*0034*/ 	.word	index@(_ZN7cutlass13device_kernelINS_4gemm6kernel13GemmUniversalIN4cute5tupleIJiiiiEEENS1_10collective13CollectiveMmaINS1_35MainloopSm100TmaUmmaWarpSpecializedILi8ELi2ELi4ENS5_IJNS4_1CILi4EEENSA_ILi2EEENSA_ILi1EEEEEEEENS5_IJNSA_ILi128EEENSA_ILi64EEESG_EEENS_6half_tENS5_IJlSD_lEEESJ_SK_NS4_8TiledMMAINS4_8MMA_AtomIJNS4_26SM100_MMA_F16BF16_2x1SM_SSISJ_SJ_fLi128ELi64ELNS4_4UMMA5MajorE0ELSP_0ELNSO_7ScaleInE0ELSQ_0EEEEEENS4_6LayoutINS5_IJSD_SD_SD_EEENS5_IJNSA_ILi0EEESV_SV_EEEEENS5_IJNS4_10UnderscoreESY_SY_EEEEENS4_28SM100_TMA_2SM_LOAD_MULTICASTENS4_14ComposedLayoutINS4_7SwizzleILi3ELi4ELi3EEENS4_18smem_ptr_flag_bitsILi16EEENST_INS5_IJNSA_ILi8EEESH_EEENS5_IJSH_SD_EEEEEEEvNS4_8identityES11_S1B_vS1C_EENS_8epilogue10collective18CollectiveEpilogueINS1E_23Sm100TmaWarpSpecializedILi3ELi2ELi16ELb1ELb0EEEJNS5_IJSH_SH_SG_EEENS5_IJNST_ISH_SD_EENST_INS5_IJNSA_ILi16EEESC_EEENS5_IJSD_NSA_ILi32EEEEEEEEEEESJ_SK_SJ_SK_NS1E_6fusion15FusionCallbacksIS1I_NS1R_17LinearCombinationISJ_fSJ_fLNS_15FloatRoundStyleE2EEES1J_S1Q_JEEENS4_5SM1004TMEM4LOAD26SM100_TMEM_LOAD_32dp32b16xENS4_13SM90_TMA_LOADENS12_INS13_ILi1ELi4ELi3EEES16_NST_INS5_IJS17_S1L_EEENS5_IJS1L_SD_EEEEEEENS4_39AutoVectorizingCopyWithAssumedAlignmentILi128EEENS4_14SM90_TMA_STOREES26_S28_S28_EEEvvEEEEvNT_6ParamsE)
        /*0038*/ 	.word	0x00000000


	//----- nvinfo : EIATTR_MIN_STACK_SIZE
	.align		4
.L_27:
        /*003c*/ 	.byte	0x04, 0x12
        /*003e*/ 	.short	(.L_29 - .L_28)
	.align		4
.L_28:
        /*0040*/ 	.word	index@(_ZN7cutlass13device_kernelINS_4gemm6kernel13GemmUniversalIN4cute5tupleIJiiiiEEENS1_10collective13CollectiveMmaINS1_35MainloopSm100TmaUmmaWarpSpecializedILi8ELi2ELi4ENS5_IJNS4_1CILi4EEENSA_ILi2EEENSA_ILi1EEEEEEEENS5_IJNSA_ILi128EEENSA_ILi64EEESG_EEENS_6half_tENS5_IJlSD_lEEESJ_SK_NS4_8TiledMMAINS4_8MMA_AtomIJNS4_26SM100_MMA_F16BF16_2x1SM_SSISJ_SJ_fLi128ELi64ELNS4_4UMMA5MajorE0ELSP_0ELNSO_7ScaleInE0ELSQ_0EEEEEENS4_6LayoutINS5_IJSD_SD_SD_EEENS5_IJNSA_ILi0EEESV_SV_EEEEENS5_IJNS4_10UnderscoreESY_SY_EEEEENS4_28SM100_TMA_2SM_LOAD_MULTICASTENS4_14ComposedLayoutINS4_7SwizzleILi3ELi4ELi3EEENS4_18smem_ptr_flag_bitsILi16EEENST_INS5_IJNSA_ILi8EEESH_EEENS5_IJSH_SD_EEEEEEEvNS4_8identityES11_S1B_vS1C_EENS_8epilogue10collective18CollectiveEpilogueINS1E_23Sm100TmaWarpSpecializedILi3ELi2ELi16ELb1ELb0EEEJNS5_IJSH_SH_SG_EEENS5_IJNST_ISH_SD_EENST_INS5_IJNSA_ILi16EEESC_EEENS5_IJSD_NSA_ILi32EEEEEEEEEEESJ_SK_SJ_SK_NS1E_6fusion15FusionCallbacksIS1I_NS1R_17LinearCombinationISJ_fSJ_fLNS_15FloatRoundStyleE2EEES1J_S1Q_JEEENS4_5SM1004TMEM4LOAD26SM100_TMEM_LOAD_32dp32b16xENS4_13SM90_TMA_LOADENS12_INS13_ILi1ELi4ELi3EEES16_NST_INS5_IJS17_S1L_EEENS5_IJS1L_SD_EEEEEEENS4_39AutoVectorizingCopyWithAssumedAlignmentILi128EEENS4_14SM90_TMA_STOREES26_S28_S28_EEEvvEEEEvNT_6ParamsE)
        /*0044*/ 	.word	0x00000000
.L_29:


//--------------------- .nv.compat                --------------------------
	.section	.nv.compat,"",@"SHT_CUDA_COMPAT_INFO"
	.align	4
        /*0000*/ 	.byte	0x02, 0x09, 0x01, 0x00, 0x02, 0x02, 0x02, 0x00, 0x02, 0x05, 0x05, 0x00, 0x03, 0x07, 0x01, 0x01
        /*0010*/ 	.byte	0x02, 0x03, 0x01, 0x00, 0x02, 0x06, 0x01, 0x00, 0x04, 0x0b, 0x08, 0x00, 0x09, 0x00, 0x00, 0x00
        /*0020*/ 	.byte	0x00, 0x00, 0x00, 0x00


//--------------------- .nv.info._ZN7cutlass13device_kernelINS_4gemm6kernel13GemmUniversalIN4cute5tupleIJiiiiEEENS1_10collective13CollectiveMmaINS1_35MainloopSm100TmaUmmaWarpSpecializedILi8ELi2ELi4ENS5_IJNS4_1CILi4EEENSA_ILi2EEENSA_ILi1EEEEEEEENS5_IJNSA_ILi128EEENSA_ILi64EEESG_EEENS_6half_tENS5_IJlSD_lEEESJ_SK_NS4_8TiledMMAINS4_8MMA_AtomIJNS4_26SM100_MMA_F16BF16_2x1SM_SSISJ_SJ_fLi128ELi64ELNS4_4UMMA5MajorE0ELSP_0ELNSO_7ScaleInE0ELSQ_0EEEEEENS4_6LayoutINS5_IJSD_SD_SD_EEENS5_IJNSA_ILi0EEESV_SV_EEEEENS5_IJNS4_10UnderscoreESY_SY_EEEEENS4_28SM100_TMA_2SM_LOAD_MULTICASTENS4_14ComposedLayoutINS4_7SwizzleILi3ELi4ELi3EEENS4_18smem_ptr_flag_bitsILi16EEENST_INS5_IJNSA_ILi8EEESH_EEENS5_IJSH_SD_EEEEEEEvNS4_8identityES11_S1B_vS1C_EENS_8epilogue10collective18CollectiveEpilogueINS1E_23Sm100TmaWarpSpecializedILi3ELi2ELi16ELb1ELb0EEEJNS5_IJSH_SH_SG_EEENS5_IJNST_ISH_SD_EENST_INS5_IJNSA_ILi16EEESC_EEENS5_IJSD_NSA_ILi32EEEEEEEEEEESJ_SK_SJ_SK_NS1E_6fusion15FusionCallbacksIS1I_NS1R_17LinearCombinationISJ_fSJ_fLNS_15FloatRoundStyleE2EEES1J_S1Q_JEEENS4_5SM1004TMEM4LOAD26SM100_TMEM_LOAD_32dp32b16xENS4_13SM90_TMA_LOADENS12_INS13_ILi1ELi4ELi3EEES16_NST_INS5_IJS17_S1L_EEENS5_IJS1L_SD_EEEEEEENS4_39AutoVectorizingCopyWithAssumedAlignmentILi128EEENS4_14SM90_TMA_STOREES26_S28_S28_EEEvvEEEEvNT_6ParamsE --------------------------
	.section	.nv.info._ZN7cutlass13device_kernelINS_4gemm6kernel13GemmUniversalIN4cute5tupleIJiiiiEEENS1_10collective13CollectiveMmaINS1_35MainloopSm100TmaUmmaWarpSpecializedILi8ELi2ELi4ENS5_IJNS4_1CILi4EEENSA_ILi2EEENSA_ILi1EEEEEEEENS5_IJNSA_ILi128EEENSA_ILi64EEESG_EEENS_6half_tENS5_IJlSD_lEEESJ_SK_NS4_8TiledMMAINS4_8MMA_AtomIJNS4_26SM100_MMA_F16BF16_2x1SM_SSISJ_SJ_fLi128ELi64ELNS4_4UMMA5MajorE0ELSP_0ELNSO_7ScaleInE0ELSQ_0EEEEEENS4_6LayoutINS5_IJSD_SD_SD_EEENS5_IJNSA_ILi0EEESV_SV_EEEEENS5_IJNS4_10UnderscoreESY_SY_EEEEENS4_28SM100_TMA_2SM_LOAD_MULTICASTENS4_14ComposedLayoutINS4_7SwizzleILi3ELi4ELi3EEENS4_18smem_ptr_flag_bitsILi16EEENST_INS5_IJNSA_ILi8EEESH_EEENS5_IJSH_SD_EEEEEEEvNS4_8identityES11_S1B_vS1C_EENS_8epilogue10collective18CollectiveEpilogueINS1E_23Sm100TmaWarpSpecializedILi3ELi2ELi16ELb1ELb0EEEJNS5_IJSH_SH_SG_EEENS5_IJNST_ISH_SD_EENST_INS5_IJNSA_ILi16EEESC_EEENS5_IJSD_NSA_ILi32EEEEEEEEEEESJ_SK_SJ_SK_NS1E_6fusion15FusionCallbacksIS1I_NS1R_17LinearCombinationISJ_fSJ_fLNS_15FloatRoundStyleE2EEES1J_S1Q_JEEENS4_5SM1004TMEM4LOAD26SM100_TMEM_LOAD_32dp32b16xENS4_13SM90_TMA_LOADENS12_INS13_ILi1ELi4ELi3EEES16_NST_INS5_IJS17_S1L_EEENS5_IJS1L_SD_EEEEEEENS4_39AutoVectorizingCopyWithAssumedAlignmentILi128EEENS4_14SM90_TMA_STOREES26_S28_S28_EEEvvEEEEvNT_6ParamsE,"",@"SHT_CUDA_INFO"
	.sectionflags	@""
	.align	4


	//----- nvinfo : EIATTR_CUDA_API_VERSION
	.align		4
        /*0000*/ 	.byte	0x04, 0x37
        /*0002*/ 	.short	(.L_31 - .L_30)
.L_30:
        /*0004*/ 	.word	0x00000082


	//----- nvinfo : EIATTR_KPARAM_INFO
	.align		4
.L_31:
        /*0008*/ 	.byte	0x04, 0x17
        /*000a*/ 	.short	(.L_33 - .L_32)
.L_32:
        /*000c*/ 	.word	0x00000000
        /*0010*/ 	.short	0x0000
        /*0012*/ 	.short	0x0000
        /*0014*/ 	.byte	0x00, 0xf0, 0x01, 0x20


	//----- nvinfo : EIATTR_AT_ENTRY_FRAGMENTS
	.align		4
.L_33:
        /*0018*/ 	.byte	0x04, 0x4f
        /*001a*/ 	.short	(.L_35 - .L_34)


	//   ....[0]....
.L_34:
        /*001c*/ 	.word	0x00000007


	//----- nvinfo : EIATTR_RESERVED_SMEM_USED
	.align		4
.L_35:
        /*0020*/ 	.byte	0x01, 0x41
	.zero		2


	//----- nvinfo : EIATTR_SPARSE_MMA_MASK
	.align		4
        /*0024*/ 	.byte	0x03, 0x50
        /*0026*/ 	.short	0x0000


	//----- nvinfo : EIATTR_TCGEN05_2CTA_USED
	.align		4
        /*0028*/ 	.byte	0x01, 0x52
	.zero		2


	//----- nvinfo : EIATTR_MAXREG_COUNT
	.align		4
        /*002c*/ 	.byte	0x03, 0x1b
        /*002e*/ 	.short	0x00ff


	//----- nvinfo : EIATTR_NUM_BARRIERS
	.align		4
        /*0030*/ 	.byte	0x02, 0x4c
        /*0032*/ 	.byte	0x07
	.zero		1


	//----- nvinfo : EIATTR_EXTERNS
	.align		4
        /*0034*/ 	.byte	0x04, 0x0f
        /*0036*/ 	.short	(.L_37 - .L_36)


	//   ....[0]....
	.align		4
.L_36:
        /*0038*/ 	.word	index@(__assertfail)


	//----- nvinfo : EIATTR_MERCURY_ISA_VERSION
	.align		4
.L_37:
        /*003c*/ 	.byte	0x03, 0x5f
        /*003e*/ 	.short	0x0101


	//----- nvinfo : EIATTR_INT_WARP_WIDE_INSTR_OFFSETS
	.align		4
        /*0040*/ 	.byte	0x04, 0x31
        /*0042*/ 	.short	(.L_39 - .L_38)


	//   ....[0]....
.L_38:
        /*0044*/ 	.word	0x00000dc0


	//   ....[1]....
        /*0048*/ 	.word	0x00000e60


	//   ....[2]....
        /*004c*/ 	.word	0x00004b40


	//   ....[3]....
        /*0050*/ 	.word	0x00004b60


	//   ....[4]....
        /*0054*/ 	.word	0x00004b90


	//   ....[5]....
        /*0058*/ 	.word	0x00005730


	//   ....[6]....
        /*005c*/ 	.word	0x000057f0


	//   ....[7]....
        /*0060*/ 	.word	0x00005860


	//   ....[8]....
        /*0064*/ 	.word	0x000059a0


	//   ....[9]....
        /*0068*/ 	.word	0x00005ab0


	//   ....[10]....
        /*006c*/ 	.word	0x00005ae0


	//----- nvinfo : EIATTR_COOP_GROUP_MASK_REGIDS
	.align		4
.L_39:
        /*0070*/ 	.byte	0x04, 0x29
        /*0072*/ 	.short	(.L_41 - .L_40)


	//   ....[0]....
.L_40:
        /*0074*/ 	.word	0xffffffff


	//   ....[1]....
        /*0078*/ 	.word	0xffffffff


	//   ....[2]....
        /*007c*/ 	.word	0xffffffff


	//   ....[3]....
        /*0080*/ 	.word	0xffffffff


	//   ....[4]....
        /*0084*/ 	.word	0xffffffff


	//   ....[5]....
        /*0088*/ 	.word	0xffffffff


	//   ....[6]....
        /*008c*/ 	.word	0xffffffff


	//   ....[7]....
        /*0090*/ 	.word	0xffffffff


	//   ....[8]....
        /*0094*/ 	.word	0xffffffff


	//   ....[9]....
        /*0098*/ 	.word	0xffffffff


	//   ....[10]....
        /*009c*/ 	.word	0xffffffff


	//   ....[11]....
        /*00a0*/ 	.word	0xffffffff


	//   ....[12]....
        /*00a4*/ 	.word	0xffffffff


	//   ....[13]....
        /*00a8*/ 	.word	0xffffffff


	//----- nvinfo : EIATTR_COOP_GROUP_INSTR_OFFSETS
	.align		4
.L_41:
        /*00ac*/ 	.byte	0x04, 0x28
        /*00ae*/ 	.short	(.L_43 - .L_42)


	//   ....[0]....
.L_42:
        /*00b0*/ 	.word	0x000000b0


	//   ....[1]....
        /*00b4*/ 	.word	0x00000510


	//   ....[2]....
        /*00b8*/ 	.word	0x00000750


	//   ....[3]....
        /*00bc*/ 	.word	0x000008c0


	//   ....[4]....
        /*00c0*/ 	.word	0x000009b0


	//   ....[5]....
        /*00c4*/ 	.word	0x00000b10


	//   ....[6]....
        /*00c8*/ 	.word	0x00000ca0


	//   ....[7]....
        /*00cc*/ 	.word	0x00000ee0


	//   ....[8]....
        /*00d0*/ 	.word	0x00002660


	//   ....[9]....
        /*00d4*/ 	.word	0x00003760


	//   ....[10]....
        /*00d8*/ 	.word	0x00003c30


	//   ....[11]....
        /*00dc*/ 	.word	0x00003c60


	//   ....[12]....
        /*00e0*/ 	.word	0x00004a40


	//   ....[13]....
        /*00e4*/ 	.word	0x00004c50


	//----- nvinfo : EIATTR_VRC_CTA_INIT_COUNT
	.align		4
.L_43:
        /*00e8*/ 	.byte	0x02, 0x4a
        /*00ea*/ 	.byte	0x80
	.zero		1


	//----- nvinfo : EIATTR_SYSCALL_OFFSETS
	.align		4
        /*00ec*/ 	.byte	0x04, 0x46
        /*00ee*/ 	.short	(.L_45 - .L_44)


	//   ....[0]....
.L_44:
        /*00f0*/ 	.word	0x000067b0


	//   ....[1]....
        /*00f4*/ 	.word	0x000068a0


	//   ....[2]....
        /*00f8*/ 	.word	0x00007050


	//   ....[3]....
        /*00fc*/ 	.word	0x000079e0


	//----- nvinfo : EIATTR_MBARRIER_INSTR_OFFSETS
	.align		4
.L_45:
        /*0100*/ 	.byte	0x04, 0x39
        /*0102*/ 	.short	(.L_47 - .L_46)


	//   ....[0]....
.L_46:
        /*0104*/ 	.word	0x00000640
        /*0108*/ 	.word	0x000000ff
        /*010c*/ 	.word	0x00000000
        /*0110*/ 	.short	0x0100
        /*0112*/ 	.byte	0x04
	.zero		1


	//   ....[1]....
        /*0114*/ 	.word	0x00000650
        /*0118*/ 	.word	0x000000ff
        /*011c*/ 	.word	0x00000040
        /*0120*/ 	.short	0x0100
        /*0122*/ 	.byte	0x04
	.zero		1


	//   ....[2]....
        /*0124*/ 	.word	0x00000660
        /*0128*/ 	.word	0x000000ff
        /*012c*/ 	.word	0x00000008
        /*0130*/ 	.short	0x0100
        /*0132*/ 	.byte	0x04
	.zero		1


	//   ....[3]....
        /*0134*/ 	.word	0x00000670
        /*0138*/ 	.word	0x000000ff
        /*013c*/ 	.word	0x00000048
        /*0140*/ 	.short	0x0100
        /*0142*/ 	.byte	0x04
	.zero		1


	//   ....[4]....
        /*0144*/ 	.word	0x00000680
        /*0148*/ 	.word	0x000000ff
        /*014c*/ 	.word	0x00000010
        /*0150*/ 	.short	0x0100
        /*0152*/ 	.byte	0x04
	.zero		1


	//   ....[5]....
        /*0154*/ 	.word	0x00000690
        /*0158*/ 	.word	0x000000ff
        /*015c*/ 	.word	0x00000050
        /*0160*/ 	.short	0x0100
        /*0162*/ 	.byte	0x04
	.zero		1


	//   ....[6]....
        /*0164*/ 	.word	0x000006a0
        /*0168*/ 	.word	0x000000ff
        /*016c*/ 	.word	0x00000018
        /*0170*/ 	.short	0x0100
        /*0172*/ 	.byte	0x04
	.zero		1


	//   ....[7]....
        /*0174*/ 	.word	0x000006b0
        /*0178*/ 	.word	0x000000ff
        /*017c*/ 	.word	0x00000058
        /*0180*/ 	.short	0x0100
        /*0182*/ 	.byte	0x04
	.zero		1


	//   ....[8]....
        /*0184*/ 	.word	0x000006c0
        /*0188*/ 	.word	0x000000ff
        /*018c*/ 	.word	0x00000020
        /*0190*/ 	.short	0x0100
        /*0192*/ 	.byte	0x04
	.zero		1


	//   ....[9]....
        /*0194*/ 	.word	0x000006d0
        /*0198*/ 	.word	0x000000ff
        /*019c*/ 	.word	0x00000060
        /*01a0*/ 	.short	0x0100
        /*01a2*/ 	.byte	0x04
	.zero		1


	//   ....[10]....
        /*01a4*/ 	.word	0x000006e0
        /*01a8*/ 	.word	0x000000ff
        /*01ac*/ 	.word	0x00000028
        /*01b0*/ 	.short	0x0100
        /*01b2*/ 	.byte	0x04
	.zero		1


	//   ....[11]....
        /*01b4*/ 	.word	0x000006f0
        /*01b8*/ 	.word	0x000000ff
        /*01bc*/ 	.word	0x00000068
        /*01c0*/ 	.short	0x0100
        /*01c2*/ 	.byte	0x04
	.zero		1


	//   ....[12]....
        /*01c4*/ 	.word	0x00000700
        /*01c8*/ 	.word	0x000000ff
        /*01cc*/ 	.word	0x00000030
        /*01d0*/ 	.short	0x0100
        /*01d2*/ 	.byte	0x04
	.zero		1


	//   ....[13]....
        /*01d4*/ 	.word	0x00000710
        /*01d8*/ 	.word	0x000000ff
        /*01dc*/ 	.word	0x00000070
        /*01e0*/ 	.short	0x0100
        /*01e2*/ 	.byte	0x04
	.zero		1


	//   ....[14]....
        /*01e4*/ 	.word	0x00000720
        /*01e8*/ 	.word	0x000000ff
        /*01ec*/ 	.word	0x00000038
        /*01f0*/ 	.short	0x0100
        /*01f2*/ 	.byte	0x04
	.zero		1


	//   ....[15]....
        /*01f4*/ 	.word	0x00000730
        /*01f8*/ 	.word	0x000000ff
        /*01fc*/ 	.word	0x00000078
        /*0200*/ 	.short	0x0100
        /*0202*/ 	.byte	0x04
	.zero		1


	//   ....[16]....
        /*0204*/ 	.word	0x00000850
        /*0208*/ 	.word	0x000000ff
        /*020c*/ 	.word	0x00000080
        /*0210*/ 	.short	0x0100
        /*0212*/ 	.byte	0x04
	.zero		1


	//   ....[17]....
        /*0214*/ 	.word	0x00000860
        /*0218*/ 	.word	0x000000ff
        /*021c*/ 	.word	0x00000098
        /*0220*/ 	.short	0x0100
        /*0222*/ 	.byte	0x04
	.zero		1


	//   ....[18]....
        /*0224*/ 	.word	0x00000870
        /*0228*/ 	.word	0x000000ff
        /*022c*/ 	.word	0x00000088
        /*0230*/ 	.short	0x0100
        /*0232*/ 	.byte	0x04
	.zero		1


	//   ....[19]....
        /*0234*/ 	.word	0x00000880
        /*0238*/ 	.word	0x000000ff
        /*023c*/ 	.word	0x000000a0
        /*0240*/ 	.short	0x0100
        /*0242*/ 	.byte	0x04
	.zero		1


	//   ....[20]....
        /*0244*/ 	.word	0x00000890
        /*0248*/ 	.word	0x000000ff
        /*024c*/ 	.word	0x00000090
        /*0250*/ 	.short	0x0100
        /*0252*/ 	.byte	0x04
	.zero		1


	//   ....[21]....
        /*0254*/ 	.word	0x000008a0
        /*0258*/ 	.word	0x000000ff
        /*025c*/ 	.word	0x000000a8
        /*0260*/ 	.short	0x0100
        /*0262*/ 	.byte	0x04
	.zero		1


	//   ....[22]....
        /*0264*/ 	.word	0x00000980
        /*0268*/ 	.word	0x000000ff
        /*026c*/ 	.word	0x000000b0
        /*0270*/ 	.short	0x0100
        /*0272*/ 	.byte	0x06
	.zero		1


	//   ....[23]....
        /*0274*/ 	.word	0x00000990
        /*0278*/ 	.word	0x000000ff
        /*027c*/ 	.word	0x000000b8
        /*0280*/ 	.short	0x0100
        /*0282*/ 	.byte	0x06
	.zero		1


	//   ....[24]....
        /*0284*/ 	.word	0x00000ac0
        /*0288*/ 	.word	0x000000ff
        /*028c*/ 	.word	0x000000c0
        /*0290*/ 	.short	0x0100
        /*0292*/ 	.byte	0x06
	.zero		1


	//   ....[25]....
        /*0294*/ 	.word	0x00000ad0
        /*0298*/ 	.word	0x000000ff
        /*029c*/ 	.word	0x000000d0
        /*02a0*/ 	.short	0x0100
        /*02a2*/ 	.byte	0x06
	.zero		1


	//   ....[26]....
        /*02a4*/ 	.word	0x00000ae0
        /*02a8*/ 	.word	0x000000ff
        /*02ac*/ 	.word	0x000000c8
        /*02b0*/ 	.short	0x0100
        /*02b2*/ 	.byte	0x06
	.zero		1


	//   ....[27]....
        /*02b4*/ 	.word	0x00000af0
        /*02b8*/ 	.word	0x000000ff
        /*02bc*/ 	.word	0x000000d8
        /*02c0*/ 	.short	0x0100
        /*02c2*/ 	.byte	0x06
	.zero		1


	//   ....[28]....
        /*02c4*/ 	.word	0x00000c10
        /*02c8*/ 	.word	0x000000ff
        /*02cc*/ 	.word	0x000000e0
        /*02d0*/ 	.short	0x0100
        /*02d2*/ 	.byte	0x04
	.zero		1


	//   ....[29]....
        /*02d4*/ 	.word	0x00000c20
        /*02d8*/ 	.word	0x000000ff
        /*02dc*/ 	.word	0x00000100
        /*02e0*/ 	.short	0x0100
        /*02e2*/ 	.byte	0x04
	.zero		1


	//   ....[30]....
        /*02e4*/ 	.word	0x00000c30
        /*02e8*/ 	.word	0x000000ff
        /*02ec*/ 	.word	0x000000e8
        /*02f0*/ 	.short	0x0100
        /*02f2*/ 	.byte	0x04
	.zero		1


	//   ....[31]....
        /*02f4*/ 	.word	0x00000c40
        /*02f8*/ 	.word	0x000000ff
        /*02fc*/ 	.word	0x00000108
        /*0300*/ 	.short	0x0100
        /*0302*/ 	.byte	0x04
	.zero		1


	//   ....[32]....
        /*0304*/ 	.word	0x00000c50
        /*0308*/ 	.word	0x000000ff
        /*030c*/ 	.word	0x000000f0
        /*0310*/ 	.short	0x0100
        /*0312*/ 	.byte	0x04
	.zero		1


	//   ....[33]....
        /*0314*/ 	.word	0x00000c60
        /*0318*/ 	.word	0x000000ff
        /*031c*/ 	.word	0x00000110
        /*0320*/ 	.short	0x0100
        /*0322*/ 	.byte	0x04
	.zero		1


	//   ....[34]....
        /*0324*/ 	.word	0x00000c70
        /*0328*/ 	.word	0x000000ff
        /*032c*/ 	.word	0x000000f8
        /*0330*/ 	.short	0x0100
        /*0332*/ 	.byte	0x04
	.zero		1


	//   ....[35]....
        /*0334*/ 	.word	0x00000c80
        /*0338*/ 	.word	0x000000ff
        /*033c*/ 	.word	0x00000118
        /*0340*/ 	.short	0x0100
        /*0342*/ 	.byte	0x04
	.zero		1


	//   ....[36]....
        /*0344*/ 	.word	0x00000d70
        /*0348*/ 	.word	0x000000ff
        /*034c*/ 	.word	0x00000120
        /*0350*/ 	.short	0x0100
        /*0352*/ 	.byte	0x04
	.zero		1


	//   ....[37]....
        /*0354*/ 	.word	0x00000d80
        /*0358*/ 	.word	0x000000ff
        /*035c*/ 	.word	0x00000130
        /*0360*/ 	.short	0x0100
        /*0362*/ 	.byte	0x04
	.zero		1


	//   ....[38]....
        /*0364*/ 	.word	0x00000d90
        /*0368*/ 	.word	0x000000ff
        /*036c*/ 	.word	0x00000128
        /*0370*/ 	.short	0x0100
        /*0372*/ 	.byte	0x04
	.zero		1


	//   ....[39]....
        /*0374*/ 	.word	0x00000da0
        /*0378*/ 	.word	0x000000ff
        /*037c*/ 	.word	0x00000138
        /*0380*/ 	.short	0x0100
        /*0382*/ 	.byte	0x04
	.zero		1


	//   ....[40]....
        /*0384*/ 	.word	0x00000ea0
        /*0388*/ 	.word	0x000000ff
        /*038c*/ 	.word	0x00000140
        /*0390*/ 	.short	0x0100
        /*0392*/ 	.byte	0x06
	.zero		1


	//   ....[41]....
        /*0394*/ 	.word	0x00001c00
        /*0398*/ 	.word	0x00000003
        /*039c*/ 	.word	0x00000130
        /*03a0*/ 	.short	0x010a
        /*03a2*/ 	.byte	0xff
	.zero		1


	//   ....[42]....
        /*03a4*/ 	.word	0x00001c30
        /*03a8*/ 	.word	0x00000003
        /*03ac*/ 	.word	0x00000120
        /*03b0*/ 	.short	0x0101
        /*03b2*/ 	.byte	0xff
	.zero		1


	//   ....[43]....
        /*03b4*/ 	.word	0x00001cf0
        /*03b8*/ 	.word	0x000000ff
        /*03bc*/ 	.word	0x00000040
        /*03c0*/ 	.short	0x010a
        /*03c2*/ 	.byte	0x04
	.zero		1


	//   ....[44]....
        /*03c4*/ 	.word	0x00001dc0
        /*03c8*/ 	.word	0x000000ff
        /*03cc*/ 	.word	0x00000040
        /*03d0*/ 	.short	0x010a
        /*03d2*/ 	.byte	0x05
	.zero		1


	//   ....[45]....
        /*03d4*/ 	.word	0x00001f20
        /*03d8*/ 	.word	0x000000ff
        /*03dc*/ 	.word	0x00000040
        /*03e0*/ 	.short	0x010a
        /*03e2*/ 	.byte	0x04
	.zero		1


	//   ....[46]....
        /*03e4*/ 	.word	0x000021d0
        /*03e8*/ 	.word	0x000000ff
        /*03ec*/ 	.word	0x000000b8
        /*03f0*/ 	.short	0x0101
        /*03f2*/ 	.byte	0x15
	.zero		1


	//   ....[47]....
        /*03f4*/ 	.word	0x000021f0
        /*03f8*/ 	.word	0x000000ff
        /*03fc*/ 	.word	0x00000040
        /*0400*/ 	.short	0x010a
        /*0402*/ 	.byte	0x04
	.zero		1


	//   ....[48]....
        /*0404*/ 	.word	0x00002270
        /*0408*/ 	.word	0x000000ff
        /*040c*/ 	.word	0x00000040
        /*0410*/ 	.short	0x010a
        /*0412*/ 	.byte	0x06
	.zero		1


	//   ....[49]....
        /*0414*/ 	.word	0x000023b0
        /*0418*/ 	.word	0x000000ff
        /*041c*/ 	.word	0x00000040
        /*0420*/ 	.short	0x010a
        /*0422*/ 	.byte	0x04
	.zero		1


	//   ....[50]....
        /*0424*/ 	.word	0x00002690
        /*0428*/ 	.word	0x00000003
        /*042c*/ 	.word	0x000000c0
        /*0430*/ 	.short	0x010a
        /*0432*/ 	.byte	0xff
	.zero		1


	//   ....[51]....
        /*0434*/ 	.word	0x000027e0
        /*0438*/ 	.word	0x00000000
        /*043c*/ 	.word	0x00000000
        /*0440*/ 	.short	0x0101
        /*0442*/ 	.byte	0xff
	.zero		1


	//   ....[52]....
        /*0444*/ 	.word	0x00002da0
        /*0448*/ 	.word	0x000000ff
        /*044c*/ 	.word	0x00000000
        /*0450*/ 	.short	0x010a
        /*0452*/ 	.byte	0x04
	.zero		1


	//   ....[53]....
        /*0454*/ 	.word	0x00002e30
        /*0458*/ 	.word	0x000000ff
        /*045c*/ 	.word	0x00000000
        /*0460*/ 	.short	0x010a
        /*0462*/ 	.byte	0x05
	.zero		1


	//   ....[54]....
        /*0464*/ 	.word	0x00002ec0
        /*0468*/ 	.word	0x000000ff
        /*046c*/ 	.word	0x00000000
        /*0470*/ 	.short	0x010a
        /*0472*/ 	.byte	0x05
	.zero		1


	//   ....[55]....
        /*0474*/ 	.word	0x00002f50
        /*0478*/ 	.word	0x000000ff
        /*047c*/ 	.word	0x00000000
        /*0480*/ 	.short	0x010a
        /*0482*/ 	.byte	0x05
	.zero		1


	//   ....[56]....
        /*0484*/ 	.word	0x00002fe0
        /*0488*/ 	.word	0x000000ff
        /*048c*/ 	.word	0x00000000
        /*0490*/ 	.short	0x010a
        /*0492*/ 	.byte	0x05
	.zero		1


	//   ....[57]....
        /*0494*/ 	.word	0x00003070
        /*0498*/ 	.word	0x000000ff
        /*049c*/ 	.word	0x00000000
        /*04a0*/ 	.short	0x010a
        /*04a2*/ 	.byte	0x05
	.zero		1


	//   ....[58]....
        /*04a4*/ 	.word	0x00003100
        /*04a8*/ 	.word	0x000000ff
        /*04ac*/ 	.word	0x00000000
        /*04b0*/ 	.short	0x010a
        /*04b2*/ 	.byte	0x05
	.zero		1


	//   ....[59]....
        /*04b4*/ 	.word	0x000031a0
        /*04b8*/ 	.word	0x00000000
        /*04bc*/ 	.word	0x00000000
        /*04c0*/ 	.short	0x010a
        /*04c2*/ 	.byte	0xff
	.zero		1


	//   ....[60]....
        /*04c4*/ 	.word	0x000032c0
        /*04c8*/ 	.word	0x00000002
        /*04cc*/ 	.word	0x00000120
        /*04d0*/ 	.short	0x010a
        /*04d2*/ 	.byte	0xff
	.zero		1


	//   ....[61]....
        /*04d4*/ 	.word	0x00003320
        /*04d8*/ 	.word	0x00000004
        /*04dc*/ 	.word	0x00000000
        /*04e0*/ 	.short	0x0101
        /*04e2*/ 	.byte	0xff
	.zero		1


	//   ....[62]....
        /*04e4*/ 	.word	0x00003340
        /*04e8*/ 	.word	0x000000ff
        /*04ec*/ 	.word	0x000000d0
        /*04f0*/ 	.short	0x010a
        /*04f2*/ 	.byte	0x04
	.zero		1


	//   ....[63]....
        /*04f4*/ 	.word	0x00003460
        /*04f8*/ 	.word	0x00000002
        /*04fc*/ 	.word	0x000000c0
        /*0500*/ 	.short	0x010a
        /*0502*/ 	.byte	0xff
	.zero		1


	//   ....[64]....
        /*0504*/ 	.word	0x00003570
        /*0508*/ 	.word	0x00000002
        /*050c*/ 	.word	0x00000000
        /*0510*/ 	.short	0x0101
        /*0512*/ 	.byte	0xff
	.zero		1


	//   ....[65]....
        /*0514*/ 	.word	0x00003600
        /*0518*/ 	.word	0x000000ff
        /*051c*/ 	.word	0x000000d0
        /*0520*/ 	.short	0x0106
        /*0522*/ 	.byte	0x04
	.zero		1


	//   ....[66]....
        /*0524*/ 	.word	0x00003620
        /*0528*/ 	.word	0x000000ff
        /*052c*/ 	.word	0x000000d0
        /*0530*/ 	.short	0x010a
        /*0532*/ 	.byte	0x04
	.zero		1


	//   ....[67]....
        /*0534*/ 	.word	0x000036b0
        /*0538*/ 	.word	0x000000ff
        /*053c*/ 	.word	0x000000d0
        /*0540*/ 	.short	0x0106
        /*0542*/ 	.byte	0x07
	.zero		1


	//   ....[68]....
        /*0544*/ 	.word	0x000036f0
        /*0548*/ 	.word	0x00000000
        /*054c*/ 	.word	0x000000d0
        /*0550*/ 	.short	0x010a
        /*0552*/ 	.byte	0xff
	.zero		1


	//   ....[69]....
        /*0554*/ 	.word	0x00003930
        /*0558*/ 	.word	0x000000ff
        /*055c*/ 	.word	0x00000008
        /*0560*/ 	.short	0x010a
        /*0562*/ 	.byte	0x05
	.zero		1


	//   ....[70]....
        /*0564*/ 	.word	0x00003950
        /*0568*/ 	.word	0x000000ff
        /*056c*/ 	.word	0x00000008
        /*0570*/ 	.short	0x010a
        /*0572*/ 	.byte	0x05
	.zero		1


	//   ....[71]....
        /*0574*/ 	.word	0x00003ae0
        /*0578*/ 	.word	0x000000ff
        /*057c*/ 	.word	0x00000008
        /*0580*/ 	.short	0x010a
        /*0582*/ 	.byte	0x05
	.zero		1


	//   ....[72]....
        /*0584*/ 	.word	0x00003b00
        /*0588*/ 	.word	0x000000ff
        /*058c*/ 	.word	0x00000008
        /*0590*/ 	.short	0x010a
        /*0592*/ 	.byte	0x05
	.zero		1


	//   ....[73]....
        /*0594*/ 	.word	0x00003bc0
        /*0598*/ 	.word	0x000000ff
        /*059c*/ 	.word	0x00000000
        /*05a0*/ 	.short	0x0101
        /*05a2*/ 	.byte	0x04
	.zero		1


	//   ....[74]....
        /*05a4*/ 	.word	0x00003f80
        /*05a8*/ 	.word	0x00000000
        /*05ac*/ 	.word	0x000000c0
        /*05b0*/ 	.short	0x010a
        /*05b2*/ 	.byte	0xff
	.zero		1


	//   ....[75]....
        /*05b4*/ 	.word	0x00004040
        /*05b8*/ 	.word	0x00000000
        /*05bc*/ 	.word	0x00000000
        /*05c0*/ 	.short	0x0101
        /*05c2*/ 	.byte	0xff
	.zero		1


	//   ....[76]....
        /*05c4*/ 	.word	0x00004100
        /*05c8*/ 	.word	0x000000ff
        /*05cc*/ 	.word	0x00000000
        /*05d0*/ 	.short	0x010a
        /*05d2*/ 	.byte	0x04
	.zero		1


	//   ....[77]....
        /*05d4*/ 	.word	0x00004110
        /*05d8*/ 	.word	0x000000ff
        /*05dc*/ 	.word	0x00000100
        /*05e0*/ 	.short	0x010a
        /*05e2*/ 	.byte	0x2e
	.zero		1


	//   ....[78]....
        /*05e4*/ 	.word	0x000041c0
        /*05e8*/ 	.word	0x000000ff
        /*05ec*/ 	.word	0x00000000
        /*05f0*/ 	.short	0x010a
        /*05f2*/ 	.byte	0x07
	.zero		1


	//   ....[79]....
        /*05f4*/ 	.word	0x000042f0
        /*05f8*/ 	.word	0x000000ff
        /*05fc*/ 	.word	0x00000000
        /*0600*/ 	.short	0x010a
        /*0602*/ 	.byte	0x04
	.zero		1


	//   ....[80]....
        /*0604*/ 	.word	0x00004730
        /*0608*/ 	.word	0x000000ff
        /*060c*/ 	.word	0x00000000
        /*0610*/ 	.short	0x010a
        /*0612*/ 	.byte	0x04
	.zero		1


	//   ....[81]....
        /*0614*/ 	.word	0x000047c0
        /*0618*/ 	.word	0x000000ff
        /*061c*/ 	.word	0x00000000
        /*0620*/ 	.short	0x010a
        /*0622*/ 	.byte	0x05
	.zero		1


	//   ....[82]....
        /*0624*/ 	.word	0x00004850
        /*0628*/ 	.word	0x000000ff
        /*062c*/ 	.word	0x00000000
        /*0630*/ 	.short	0x010a
        /*0632*/ 	.byte	0x05
	.zero		1


	//   ....[83]....
        /*0634*/ 	.word	0x000048f0
        /*0638*/ 	.word	0x00000000
        /*063c*/ 	.word	0x00000000
        /*0640*/ 	.short	0x010a
        /*0642*/ 	.byte	0xff
	.zero		1


	//   ....[84]....
        /*0644*/ 	.word	0x00004930
        /*0648*/ 	.word	0x00000000
        /*064c*/ 	.word	0x00000000
        /*0650*/ 	.short	0x010a
        /*0652*/ 	.byte	0xff
	.zero		1


	//   ....[85]....
        /*0654*/ 	.word	0x000049a0
        /*0658*/ 	.word	0x000000ff
        /*065c*/ 	.word	0x00000000
        /*0660*/ 	.short	0x0101
        /*0662*/ 	.byte	0x04
	.zero		1


	//   ....[86]....
        /*0664*/ 	.word	0x000049e0
        /*0668*/ 	.word	0x000000ff
        /*066c*/ 	.word	0x00000140
        /*0670*/ 	.short	0x010a
        /*0672*/ 	.byte	0x29
	.zero		1


	//   ....[87]....
        /*0674*/ 	.word	0x00004a30
        /*0678*/ 	.word	0x000000ff
        /*067c*/ 	.word	0x00000000
        /*0680*/ 	.short	0x0101
        /*0682*/ 	.byte	0x04
	.zero		1


	//   ....[88]....
        /*0684*/ 	.word	0x00004e90
        /*0688*/ 	.word	0x0000000c
        /*068c*/ 	.word	0x000000c0
        /*0690*/ 	.short	0x010a
        /*0692*/ 	.byte	0xff
	.zero		1


	//   ....[89]....
        /*0694*/ 	.word	0x00005000
        /*0698*/ 	.word	0x00000000
        /*069c*/ 	.word	0x00000000
        /*06a0*/ 	.short	0x0101
        /*06a2*/ 	.byte	0xff
	.zero		1


	//   ....[90]....
        /*06a4*/ 	.word	0x00005480
        /*06a8*/ 	.word	0x000000ff
        /*06ac*/ 	.word	0x000000b8
        /*06b0*/ 	.short	0x010a
        /*06b2*/ 	.byte	0x1d
	.zero		1


	//   ....[91]....
        /*06b4*/ 	.word	0x00005640
        /*06b8*/ 	.word	0x000000ff
        /*06bc*/ 	.word	0x00000098
        /*06c0*/ 	.short	0x010a
        /*06c2*/ 	.byte	0x04
	.zero		1


	//   ....[92]....
        /*06c4*/ 	.word	0x00005880
        /*06c8*/ 	.word	0x000000ff
        /*06cc*/ 	.word	0x00000080
        /*06d0*/ 	.short	0x010b
        /*06d2*/ 	.byte	0x04
	.zero		1


	//   ....[93]....
        /*06d4*/ 	.word	0x00005890
        /*06d8*/ 	.word	0x000000ff
        /*06dc*/ 	.word	0x00000000
        /*06e0*/ 	.short	0x0101
        /*06e2*/ 	.byte	0x10
	.zero		1


	//   ....[94]....
        /*06e4*/ 	.word	0x000058a0
        /*06e8*/ 	.word	0x000000ff
        /*06ec*/ 	.word	0x00000098
        /*06f0*/ 	.short	0x010a
        /*06f2*/ 	.byte	0x05
	.zero		1


	//   ....[95]....
        /*06f4*/ 	.word	0x00005b00
        /*06f8*/ 	.word	0x000000ff
        /*06fc*/ 	.word	0x00000080
        /*0700*/ 	.short	0x010b
        /*0702*/ 	.byte	0x05
	.zero		1


	//   ....[96]....
        /*0704*/ 	.word	0x00005b10
        /*0708*/ 	.word	0x000000ff
        /*070c*/ 	.word	0x00000000
        /*0710*/ 	.short	0x0101
        /*0712*/ 	.byte	0x04
	.zero		1


	//   ....[97]....
        /*0714*/ 	.word	0x00005bc0
        /*0718*/ 	.word	0x000000ff
        /*071c*/ 	.word	0x00000000
        /*0720*/ 	.short	0x010a
        /*0722*/ 	.byte	0x04
	.zero		1


	//   ....[98]....
        /*0724*/ 	.word	0x00005c50
        /*0728*/ 	.word	0x000000ff
        /*072c*/ 	.word	0x00000000
        /*0730*/ 	.short	0x010a
        /*0732*/ 	.byte	0x05
	.zero		1


	//   ....[99]....
        /*0734*/ 	.word	0x00005cf0
        /*0738*/ 	.word	0x00000000
        /*073c*/ 	.word	0x00000000
        /*0740*/ 	.short	0x010a
        /*0742*/ 	.byte	0xff
	.zero		1


	//   ....[100]....
        /*0744*/ 	.word	0x00006020
        /*0748*/ 	.word	0x00000000
        /*074c*/ 	.word	0x000000c0
        /*0750*/ 	.short	0x010a
        /*0752*/ 	.byte	0xff
	.zero		1


	//   ....[101]....
        /*0754*/ 	.word	0x000060f0
        /*0758*/ 	.word	0x00000000
        /*075c*/ 	.word	0x00000000
        /*0760*/ 	.short	0x0101
        /*0762*/ 	.byte	0xff
	.zero		1


	//   ....[102]....
        /*0764*/ 	.word	0x00006ce0
        /*0768*/ 	.word	0x00000000
        /*076c*/ 	.word	0x00000080
        /*0770*/ 	.short	0x010a
        /*0772*/ 	.byte	0xff
	.zero		1


	//   ....[103]....
        /*0774*/ 	.word	0x00006d10
        /*0778*/ 	.word	0x0000003e
        /*077c*/ 	.word	0x000000e0
        /*0780*/ 	.short	0x010a
        /*0782*/ 	.byte	0xff
	.zero		1


	//   ....[104]....
        /*0784*/ 	.word	0x00006e20
        /*0788*/ 	.word	0x00000000
        /*078c*/ 	.word	0x00000080
        /*0790*/ 	.short	0x010a
        /*0792*/ 	.byte	0xff
	.zero		1


	//   ....[105]....
        /*0794*/ 	.word	0x00006f30
        /*0798*/ 	.word	0x0000003e
        /*079c*/ 	.word	0x000000e0
        /*07a0*/ 	.short	0x010a
        /*07a2*/ 	.byte	0xff
	.zero		1


	//   ....[106]....
        /*07a4*/ 	.word	0x00007750
        /*07a8*/ 	.word	0x00000000
        /*07ac*/ 	.word	0x00000000
        /*07b0*/ 	.short	0x0101
        /*07b2*/ 	.byte	0xff
	.zero		1


	//   ....[107]....
        /*07b4*/ 	.word	0x00007760
        /*07b8*/ 	.word	0x00000002
        /*07bc*/ 	.word	0x00000080
        /*07c0*/ 	.short	0x010a
        /*07c2*/ 	.byte	0xff
	.zero		1


	//   ....[108]....
        /*07c4*/ 	.word	0x00007820
        /*07c8*/ 	.word	0x00000002
        /*07cc*/ 	.word	0x00000080
        /*07d0*/ 	.short	0x010a
        /*07d2*/ 	.byte	0xff
	.zero		1


	//   ....[109]....
        /*07d4*/ 	.word	0x00007b00
        /*07d8*/ 	.word	0x0000003e
        /*07dc*/ 	.word	0x00000000
        /*07e0*/ 	.short	0x0101
        /*07e2*/ 	.byte	0xff
	.zero		1


	//   ....[110]....
        /*07e4*/ 	.word	0x00008150
        /*07e8*/ 	.word	0x00000002
        /*07ec*/ 	.word	0x00000000
        /*07f0*/ 	.short	0x0101
        /*07f2*/ 	.byte	0xff
	.zero		1


	//   ....[111]....
        /*07f4*/ 	.word	0x00008410
        /*07f8*/ 	.word	0x000000ff
        /*07fc*/ 	.word	0x00000000
        /*0800*/ 	.short	0x0101
        /*0802*/ 	.byte	0x06
	.zero		1


	//   ....[112]....
        /*0804*/ 	.word	0x00008430
        /*0808*/ 	.word	0x00000003
        /*080c*/ 	.word	0x00000130
        /*0810*/ 	.short	0x010a
        /*0812*/ 	.byte	0xff
	.zero		1


	//   ....[113]....
        /*0814*/ 	.word	0x00008490
        /*0818*/ 	.word	0x00000000
        /*081c*/ 	.word	0x00000040
        /*0820*/ 	.short	0x010a
        /*0822*/ 	.byte	0xff
	.zero		1


	//   ....[114]....
        /*0824*/ 	.word	0x000084f0
        /*0828*/ 	.word	0x00000000
        /*082c*/ 	.word	0x00000040
        /*0830*/ 	.short	0x010a
        /*0832*/ 	.byte	0xff
	.zero		1


	//   ....[115]....
        /*0834*/ 	.word	0x00008540
        /*0838*/ 	.word	0x00000003
        /*083c*/ 	.word	0x000000c0
        /*0840*/ 	.short	0x010a
        /*0842*/ 	.byte	0xff
	.zero		1


	//   ....[116]....
        /*0844*/ 	.word	0x000085a0
        /*0848*/ 	.word	0x00000000
        /*084c*/ 	.word	0x00000000
        /*0850*/ 	.short	0x010a
        /*0852*/ 	.byte	0xff
	.zero		1


	//   ....[117]....
        /*0854*/ 	.word	0x00008600
        /*0858*/ 	.word	0x00000000
        /*085c*/ 	.word	0x00000000
        /*0860*/ 	.short	0x010a
        /*0862*/ 	.byte	0xff
	.zero		1


	//   ....[118]....
        /*0864*/ 	.word	0x00008660
        /*0868*/ 	.word	0x00000000
        /*086c*/ 	.word	0x00000000
        /*0870*/ 	.short	0x010a
        /*0872*/ 	.byte	0xff
	.zero		1


	//   ....[119]....
        /*0874*/ 	.word	0x000086c0
        /*0878*/ 	.word	0x00000000
        /*087c*/ 	.word	0x00000000
        /*0880*/ 	.short	0x010a
        /*0882*/ 	.byte	0xff
	.zero		1


	//   ....[120]....
        /*0884*/ 	.word	0x00008720
        /*0888*/ 	.word	0x00000000
        /*088c*/ 	.word	0x00000000
        /*0890*/ 	.short	0x010a
        /*0892*/ 	.byte	0xff
	.zero		1


	//   ....[121]....
        /*0894*/ 	.word	0x00008780
        /*0898*/ 	.word	0x00000000
        /*089c*/ 	.word	0x00000000
        /*08a0*/ 	.short	0x010a
        /*08a2*/ 	.byte	0xff
	.zero		1


	//   ....[122]....
        /*08a4*/ 	.word	0x000087e0
        /*08a8*/ 	.word	0x00000000
        /*08ac*/ 	.word	0x00000000
        /*08b0*/ 	.short	0x010a
        /*08b2*/ 	.byte	0xff
	.zero		1


	//   ....[123]....
        /*08b4*/ 	.word	0x00008830
        /*08b8*/ 	.word	0x00000002
        /*08bc*/ 	.word	0x00000120
        /*08c0*/ 	.short	0x010a
        /*08c2*/ 	.byte	0xff
	.zero		1


	//   ....[124]....
        /*08c4*/ 	.word	0x00008890
        /*08c8*/ 	.word	0x00000002
        /*08cc*/ 	.word	0x000000d0
        /*08d0*/ 	.short	0x010a
        /*08d2*/ 	.byte	0xff
	.zero		1


	//   ....[125]....
        /*08d4*/ 	.word	0x000088e0
        /*08d8*/ 	.word	0x00000002
        /*08dc*/ 	.word	0x000000c0
        /*08e0*/ 	.short	0x010a
        /*08e2*/ 	.byte	0xff
	.zero		1


	//   ....[126]....
        /*08e4*/ 	.word	0x00008940
        /*08e8*/ 	.word	0x00000000
        /*08ec*/ 	.word	0x000000d0
        /*08f0*/ 	.short	0x010a
        /*08f2*/ 	.byte	0xff
	.zero		1


	//   ....[127]....
        /*08f4*/ 	.word	0x000089a0
        /*08f8*/ 	.word	0x00000000
        /*08fc*/ 	.word	0x00000008
        /*0900*/ 	.short	0x010a
        /*0902*/ 	.byte	0xff
	.zero		1


	//   ....[128]....
        /*0904*/ 	.word	0x00008a80
        /*0908*/ 	.word	0x00000000
        /*090c*/ 	.word	0x00000008
        /*0910*/ 	.short	0x010a
        /*0912*/ 	.byte	0xff
	.zero		1


	//   ....[129]....
        /*0914*/ 	.word	0x00008ad0
        /*0918*/ 	.word	0x00000000
        /*091c*/ 	.word	0x000000c0
        /*0920*/ 	.short	0x010a
        /*0922*/ 	.byte	0xff
	.zero		1


	//   ....[130]....
        /*0924*/ 	.word	0x00008b30
        /*0928*/ 	.word	0x00000000
        /*092c*/ 	.word	0x00000100
        /*0930*/ 	.short	0x010a
        /*0932*/ 	.byte	0xff
	.zero		1


	//   ....[131]....
        /*0934*/ 	.word	0x00008b90
        /*0938*/ 	.word	0x00000000
        /*093c*/ 	.word	0x00000000
        /*0940*/ 	.short	0x010a
        /*0942*/ 	.byte	0xff
	.zero		1


	//   ....[132]....
        /*0944*/ 	.word	0x00008bf0
        /*0948*/ 	.word	0x00000000
        /*094c*/ 	.word	0x00000000
        /*0950*/ 	.short	0x010a
        /*0952*/ 	.byte	0xff
	.zero		1


	//   ....[133]....
        /*0954*/ 	.word	0x00008c50
        /*0958*/ 	.word	0x00000000
        /*095c*/ 	.word	0x00000000
        /*0960*/ 	.short	0x010a
        /*0962*/ 	.byte	0xff
	.zero		1


	//   ....[134]....
        /*0964*/ 	.word	0x00008cb0
        /*0968*/ 	.word	0x00000000
        /*096c*/ 	.word	0x00000000
        /*0970*/ 	.short	0x010a
        /*0972*/ 	.byte	0xff
	.zero		1


	//   ....[135]....
        /*0974*/ 	.word	0x00008d10
        /*0978*/ 	.word	0x00000000
        /*097c*/ 	.word	0x00000140
        /*0980*/ 	.short	0x010a
        /*0982*/ 	.byte	0xff
	.zero		1


	//   ....[136]....
        /*0984*/ 	.word	0x00008d60
        /*0988*/ 	.word	0x0000000c
        /*098c*/ 	.word	0x000000c0
        /*0990*/ 	.short	0x010a
        /*0992*/ 	.byte	0xff
	.zero		1


	//   ....[137]....
        /*0994*/ 	.word	0x00008dc0
        /*0998*/ 	.word	0x00000000
        /*099c*/ 	.word	0x000000b8
        /*09a0*/ 	.short	0x010a
        /*09a2*/ 	.byte	0xff
	.zero		1


	//   ....[138]....
        /*09a4*/ 	.word	0x00008e20
        /*09a8*/ 	.word	0x00000000
        /*09ac*/ 	.word	0x00000098
        /*09b0*/ 	.short	0x010a
        /*09b2*/ 	.byte	0xff
	.zero		1


	//   ....[139]....
        /*09b4*/ 	.word	0x00008e80
        /*09b8*/ 	.word	0x00000009
        /*09bc*/ 	.word	0x00000098
        /*09c0*/ 	.short	0x010a
        /*09c2*/ 	.byte	0xff
	.zero		1


	//   ....[140]....
        /*09c4*/ 	.word	0x00008ee0
        /*09c8*/ 	.word	0x00000000
        /*09cc*/ 	.word	0x00000000
        /*09d0*/ 	.short	0x010a
        /*09d2*/ 	.byte	0xff
	.zero		1


	//   ....[141]....
        /*09d4*/ 	.word	0x00008f40
        /*09d8*/ 	.word	0x00000000
        /*09dc*/ 	.word	0x00000000
        /*09e0*/ 	.short	0x010a
        /*09e2*/ 	.byte	0xff
	.zero		1


	//   ....[142]....
        /*09e4*/ 	.word	0x00008f90
        /*09e8*/ 	.word	0x00000000
        /*09ec*/ 	.word	0x000000c0
        /*09f0*/ 	.short	0x010a
        /*09f2*/ 	.byte	0xff
	.zero		1


	//   ....[143]....
        /*09f4*/ 	.word	0x00008fe0
        /*09f8*/ 	.word	0x00000000
        /*09fc*/ 	.word	0x00000080
        /*0a00*/ 	.short	0x010a
        /*0a02*/ 	.byte	0xff
	.zero		1


	//   ....[144]....
        /*0a04*/ 	.word	0x00009030
        /*0a08*/ 	.word	0x0000003e
        /*0a0c*/ 	.word	0x000000e0
        /*0a10*/ 	.short	0x010a
        /*0a12*/ 	.byte	0xff
	.zero		1


	//   ....[145]....
        /*0a14*/ 	.word	0x00009080
        /*0a18*/ 	.word	0x00000002
        /*0a1c*/ 	.word	0x00000080
        /*0a20*/ 	.short	0x010a
        /*0a22*/ 	.byte	0xff
	.zero		1


	//----- nvinfo : EIATTR_NUM_MBARRIERS
	.align		4
.L_47:
        /*0a24*/ 	.byte	0x03, 0x38
        /*0a26*/ 	.short	0x0029


	//----- nvinfo : EIATTR_EXIT_INSTR_OFFSETS
	.align		4
        /*0a28*/ 	.byte	0x04, 0x1c
        /*0a2a*/ 	.short	(.L_49 - .L_48)


	//   ....[0]....
.L_48:
        /*0a2c*/ 	.word	0x000031d0


	//   ....[1]....
        /*0a30*/ 	.word	0x000036c0


	//   ....[2]....
        /*0a34*/ 	.word	0x00003720


	//   ....[3]....
        /*0a38*/ 	.word	0x00004c60


	//   ....[4]....
        /*0a3c*/ 	.word	0x00005d20


	//   ....[5]....
        /*0a40*/ 	.word	0x00005d60


	//   ....[6]....
        /*0a44*/ 	.word	0x00008310


	//   ....[7]....
        /*0a48*/ 	.word	0x00008380


	//   ....[8]....
        /*0a4c*/ 	.word	0x000083b0


	//   ....[9]....
        /*0a50*/ 	.word	0x00008420


	//----- nvinfo : EIATTR_MAX_THREADS
	.align		4
.L_49:
        /*0a54*/ 	.byte	0x04, 0x05
        /*0a56*/ 	.short	(.L_51 - .L_50)
.L_50:
        /*0a58*/ 	.word	0x00000100
        /*0a5c*/ 	.word	0x00000001
        /*0a60*/ 	.word	0x00000001


	//----- nvinfo : EIATTR_CRS_STACK_SIZE
	.align		4
.L_51:
        /*0a64*/ 	.byte	0x04, 0x1e
        /*0a66*/ 	.short	(.L_53 - .L_52)
.L_52:
        /*0a68*/ 	.word	0x00000000


	//----- nvinfo : EIATTR_CBANK_PARAM_SIZE
	.align		4
.L_53:
        /*0a6c*/ 	.byte	0x03, 0x19
        /*0a6e*/ 	.short	0x0800


	//----- nvinfo : EIATTR_PARAM_CBANK
	.align		4
        /*0a70*/ 	.byte	0x04, 0x0a
        /*0a72*/ 	.short	(.L_55 - .L_54)
	.align		4
.L_54:
        /*0a74*/ 	.word	index@(.nv.constant0._ZN7cutlass13device_kernelINS_4gemm6kernel13GemmUniversalIN4cute5tupleIJiiiiEEENS1_10collective13CollectiveMmaINS1_35MainloopSm100TmaUmmaWarpSpecializedILi8ELi2ELi4ENS5_IJNS4_1CILi4EEENSA_ILi2EEENSA_ILi1EEEEEEEENS5_IJNSA_ILi128EEENSA_ILi64EEESG_EEENS_6half_tENS5_IJlSD_lEEESJ_SK_NS4_8TiledMMAINS4_8MMA_AtomIJNS4_26SM100_MMA_F16BF16_2x1SM_SSISJ_SJ_fLi128ELi64ELNS4_4UMMA5MajorE0ELSP_0ELNSO_7ScaleInE0ELSQ_0EEEEEENS4_6LayoutINS5_IJSD_SD_SD_EEENS5_IJNSA_ILi0EEESV_SV_EEEEENS5_IJNS4_10UnderscoreESY_SY_EEEEENS4_28SM100_TMA_2SM_LOAD_MULTICASTENS4_14ComposedLayoutINS4_7SwizzleILi3ELi4ELi3EEENS4_18smem_ptr_flag_bitsILi16EEENST_INS5_IJNSA_ILi8EEESH_EEENS5_IJSH_SD_EEEEEEEvNS4_8identityES11_S1B_vS1C_EENS_8epilogue10collective18CollectiveEpilogueINS1E_23Sm100TmaWarpSpecializedILi3ELi2ELi16ELb1ELb0EEEJNS5_IJSH_SH_SG_EEENS5_IJNST_ISH_SD_EENST_INS5_IJNSA_ILi16EEESC_EEENS5_IJSD_NSA_ILi32EEEEEEEEEEESJ_SK_SJ_SK_NS1E_6fusion15FusionCallbacksIS1I_NS1R_17LinearCombinationISJ_fSJ_fLNS_15FloatRoundStyleE2EEES1J_S1Q_JEEENS4_5SM1004TMEM4LOAD26SM100_TMEM_LOAD_32dp32b16xENS4_13SM90_TMA_LOADENS12_INS13_ILi1ELi4ELi3EEES16_NST_INS5_IJS17_S1L_EEENS5_IJS1L_SD_EEEEEEENS4_39AutoVectorizingCopyWithAssumedAlignmentILi128EEENS4_14SM90_TMA_STOREES26_S28_S28_EEEvvEEEEvNT_6ParamsE)
        /*0a78*/ 	.short	0x0380
        /*0a7a*/ 	.short	0x0800


	//----- nvinfo : EIATTR_SW_WAR
	.align		4
.L_55:
        /*0a7c*/ 	.byte	0x04, 0x36
        /*0a7e*/ 	.short	(.L_57 - .L_56)
.L_56:
        /*0a80*/ 	.word	0x00000008
.L_57:


//--------------------- .nv.callgraph             --------------------------
	.section	.nv.callgraph,"",@"SHT_CUDA_CALLGRAPH"
	.align	4
	.sectionentsize	8
	.align		4
        /*0000*/ 	.word	0x00000000
	.align		4
        /*0004*/ 	.word	0xffffffff
	.align		4
        /*0008*/ 	.word	index@(_ZN7cutlass13device_kernelINS_4gemm6kernel13GemmUniversalIN4cute5tupleIJiiiiEEENS1_10collective13CollectiveMmaINS1_35MainloopSm100TmaUmmaWarpSpecializedILi8ELi2ELi4ENS5_IJNS4_1CILi4EEENSA_ILi2EEENSA_ILi1EEEEEEEENS5_IJNSA_ILi128EEENSA_ILi64EEESG_EEENS_6half_tENS5_IJlSD_lEEESJ_SK_NS4_8TiledMMAINS4_8MMA_AtomIJNS4_26SM100_MMA_F16BF16_2x1SM_SSISJ_SJ_fLi128ELi64ELNS4_4UMMA5MajorE0ELSP_0ELNSO_7ScaleInE0ELSQ_0EEEEEENS4_6LayoutINS5_IJSD_SD_SD_EEENS5_IJNSA_ILi0EEESV_SV_EEEEENS5_IJNS4_10UnderscoreESY_SY_EEEEENS4_28SM100_TMA_2SM_LOAD_MULTICASTENS4_14ComposedLayoutINS4_7SwizzleILi3ELi4ELi3EEENS4_18smem_ptr_flag_bitsILi16EEENST_INS5_IJNSA_ILi8EEESH_EEENS5_IJSH_SD_EEEEEEEvNS4_8identityES11_S1B_vS1C_EENS_8epilogue10collective18CollectiveEpilogueINS1E_23Sm100TmaWarpSpecializedILi3ELi2ELi16ELb1ELb0EEEJNS5_IJSH_SH_SG_EEENS5_IJNST_ISH_SD_EENST_INS5_IJNSA_ILi16EEESC_EEENS5_IJSD_NSA_ILi32EEEEEEEEEEESJ_SK_SJ_SK_NS1E_6fusion15FusionCallbacksIS1I_NS1R_17LinearCombinationISJ_fSJ_fLNS_15FloatRoundStyleE2EEES1J_S1Q_JEEENS4_5SM1004TMEM4LOAD26SM100_TMEM_LOAD_32dp32b16xENS4_13SM90_TMA_LOADENS12_INS13_ILi1ELi4ELi3EEES16_NST_INS5_IJS17_S1L_EEENS5_IJS1L_SD_EEEEEEENS4_39AutoVectorizingCopyWithAssumedAlignmentILi128EEENS4_14SM90_TMA_STOREES26_S28_S28_EEEvvEEEEvNT_6ParamsE)
	.align		4
        /*000c*/ 	.word	index@(__assertfail)
	.align		4
        /*0010*/ 	.word	0x00000000
	.align		4
        /*0014*/ 	.word	0xfffffffe
	.align		4
        /*0018*/ 	.word	0x00000000
	.align		4
        /*001c*/ 	.word	0xfffffffd
	.align		4
        /*0020*/ 	.word	0x00000000
	.align		4
        /*0024*/ 	.word	0xfffffffc


//--------------------- .nv.constant4             --------------------------
	.section	.nv.constant4,"a",@progbits
	.align	8
	.align		8
.nv.constant4:
        /*0000*/ 	.dword	__assertfail
	.align		8
        /*0008*/ 	.dword	__unnamed_1
	.align		8
        /*0010*/ 	.dword	__unnamed_2
	.align		8
        /*0018*/ 	.dword	_ZN40_INTERNAL_9630ae3c_4_k_cu_daf2f6a2_262284cuda3std3__45__cpo5beginE
	.align		8
        /*0020*/ 	.dword	_ZN40_INTERNAL_9630ae3c_4_k_cu_daf2f6a2_262284cuda3std3__45__cpo3endE
	.align		8
        /*0028*/ 	.dword	_ZN40_INTERNAL_9630ae3c_4_k_cu_daf2f6a2_262284cuda3std3__45__cpo6cbeginE
	.align		8
        /*0030*/ 	.dword	_ZN40_INTERNAL_9630ae3c_4_k_cu_daf2f6a2_262284cuda3std3__45__cpo4cendE
	.align		8
        /*0038*/ 	.dword	_ZN40_INTERNAL_9630ae3c_4_k_cu_daf2f6a2_262284cuda3std3__442_GLOBAL__N__9630ae3c_4_k_cu_daf2f6a2_262286ignoreE
	.align		8
        /*0040*/ 	.dword	_ZN40_INTERNAL_9630ae3c_4_k_cu_daf2f6a2_262284cuda3std3__419piecewise_constructE
	.align		8
        /*0048*/ 	.dword	_ZN40_INTERNAL_9630ae3c_4_k_cu_daf2f6a2_262284cuda3std3__48in_placeE
	.align		8
        /*0050*/ 	.dword	_ZN40_INTERNAL_9630ae3c_4_k_cu_daf2f6a2_262284cuda3std6ranges3__45__cpo4swapE
	.align		8
        /*0058*/ 	.dword	_ZN40_INTERNAL_9630ae3c_4_k_cu_daf2f6a2_262284cuda3std6ranges3__45__cpo9iter_moveE
	.align		8
        /*0060*/ 	.dword	_ZN40_INTERNAL_9630ae3c_4_k_cu_daf2f6a2_262284cute7productE
	.align		8
        /*0068*/ 	.dword	_ZN40_INTERNAL_9630ae3c_4_k_cu_daf2f6a2_262284cute1_E
	.align		8
        /*0070*/ 	.dword	$str$25
	.align		8
        /*0078*/ 	.dword	$str$26
	.align		8
        /*0080*/ 	.dword	$str$27
	.align		8
        /*0088*/ 	.dword	$str$28


//--------------------- .text._ZN7cutlass13device_kernelINS_4gemm6kernel13GemmUniversalIN4cute5tupleIJiiiiEEENS1_10collective13CollectiveMmaINS1_35MainloopSm100TmaUmmaWarpSpecializedILi8ELi2ELi4ENS5_IJNS4_1CILi4EEENSA_ILi2EEENSA_ILi1EEEEEEEENS5_IJNSA_ILi128EEENSA_ILi64EEESG_EEENS_6half_tENS5_IJlSD_lEEESJ_SK_NS4_8TiledMMAINS4_8MMA_AtomIJNS4_26SM100_MMA_F16BF16_2x1SM_SSISJ_SJ_fLi128ELi64ELNS4_4UMMA5MajorE0ELSP_0ELNSO_7ScaleInE0ELSQ_0EEEEEENS4_6LayoutINS5_IJSD_SD_SD_EEENS5_IJNSA_ILi0EEESV_SV_EEEEENS5_IJNS4_10UnderscoreESY_SY_EEEEENS4_28SM100_TMA_2SM_LOAD_MULTICASTENS4_14ComposedLayoutINS4_7SwizzleILi3ELi4ELi3EEENS4_18smem_ptr_flag_bitsILi16EEENST_INS5_IJNSA_ILi8EEESH_EEENS5_IJSH_SD_EEEEEEEvNS4_8identityES11_S1B_vS1C_EENS_8epilogue10collective18CollectiveEpilogueINS1E_23Sm100TmaWarpSpecializedILi3ELi2ELi16ELb1ELb0EEEJNS5_IJSH_SH_SG_EEENS5_IJNST_ISH_SD_EENST_INS5_IJNSA_ILi16EEESC_EEENS5_IJSD_NSA_ILi32EEEEEEEEEEESJ_SK_SJ_SK_NS1E_6fusion15FusionCallbacksIS1I_NS1R_17LinearCombinationISJ_fSJ_fLNS_15FloatRoundStyleE2EEES1J_S1Q_JEEENS4_5SM1004TMEM4LOAD26SM100_TMEM_LOAD_32dp32b16xENS4_13SM90_TMA_LOADENS12_INS13_ILi1ELi4ELi3EEES16_NST_INS5_IJS17_S1L_EEENS5_IJS1L_SD_EEEEEEENS4_39AutoVectorizingCopyWithAssumedAlignmentILi128EEENS4_14SM90_TMA_STOREES26_S28_S28_EEEvvEEEEvNT_6ParamsE --------------------------
	.section	.text._ZN7cutlass13device_kernelINS_4gemm6kernel13GemmUniversalIN4cute5tupleIJiiiiEEENS1_10collective13CollectiveMmaINS1_35MainloopSm100TmaUmmaWarpSpecializedILi8ELi2ELi4ENS5_IJNS4_1CILi4EEENSA_ILi2EEENSA_ILi1EEEEEEEENS5_IJNSA_ILi128EEENSA_ILi64EEESG_EEENS_6half_tENS5_IJlSD_lEEESJ_SK_NS4_8TiledMMAINS4_8MMA_AtomIJNS4_26SM100_MMA_F16BF16_2x1SM_SSISJ_SJ_fLi128ELi64ELNS4_4UMMA5MajorE0ELSP_0ELNSO_7ScaleInE0ELSQ_0EEEEEENS4_6LayoutINS5_IJSD_SD_SD_EEENS5_IJNSA_ILi0EEESV_SV_EEEEENS5_IJNS4_10UnderscoreESY_SY_EEEEENS4_28SM100_TMA_2SM_LOAD_MULTICASTENS4_14ComposedLayoutINS4_7SwizzleILi3ELi4ELi3EEENS4_18smem_ptr_flag_bitsILi16EEENST_INS5_IJNSA_ILi8EEESH_EEENS5_IJSH_SD_EEEEEEEvNS4_8identityES11_S1B_vS1C_EENS_8epilogue10collective18CollectiveEpilogueINS1E_23Sm100TmaWarpSpecializedILi3ELi2ELi16ELb1ELb0EEEJNS5_IJSH_SH_SG_EEENS5_IJNST_ISH_SD_EENST_INS5_IJNSA_ILi16EEESC_EEENS5_IJSD_NSA_ILi32EEEEEEEEEEESJ_SK_SJ_SK_NS1E_6fusion15FusionCallbacksIS1I_NS1R_17LinearCombinationISJ_fSJ_fLNS_15FloatRoundStyleE2EEES1J_S1Q_JEEENS4_5SM1004TMEM4LOAD26SM100_TMEM_LOAD_32dp32b16xENS4_13SM90_TMA_LOADENS12_INS13_ILi1ELi4ELi3EEES16_NST_INS5_IJS17_S1L_EEENS5_IJS1L_SD_EEEEEEENS4_39AutoVectorizingCopyWithAssumedAlignmentILi128EEENS4_14SM90_TMA_STOREES26_S28_S28_EEEvvEEEEvNT_6ParamsE,"ax",@progbits
	.align	128
.text._ZN7cutlass13device_kernelINS_4gemm6kernel13GemmUniversalIN4cute5tupleIJiiiiEEENS1_10collective13CollectiveMmaINS1_35MainloopSm100TmaUmmaWarpSpecializedILi8ELi2ELi4ENS5_IJNS4_1CILi4EEENSA_ILi2EEENSA_ILi1EEEEEEEENS5_IJNSA_ILi128EEENSA_ILi64EEESG_EEENS_6half_tENS5_IJlSD_lEEESJ_SK_NS4_8TiledMMAINS4_8MMA_AtomIJNS4_26SM100_MMA_F16BF16_2x1SM_SSISJ_SJ_fLi128ELi64ELNS4_4UMMA5MajorE0ELSP_0ELNSO_7ScaleInE0ELSQ_0EEEEEENS4_6LayoutINS5_IJSD_SD_SD_EEENS5_IJNSA_ILi0EEESV_SV_EEEEENS5_IJNS4_10UnderscoreESY_SY_EEEEENS4_28SM100_TMA_2SM_LOAD_MULTICASTENS4_14ComposedLayoutINS4_7SwizzleILi3ELi4ELi3EEENS4_18smem_ptr_flag_bitsILi16EEENST_INS5_IJNSA_ILi8EEESH_EEENS5_IJSH_SD_EEEEEEEvNS4_8identityES11_S1B_vS1C_EENS_8epilogue10collective18CollectiveEpilogueINS1E_23Sm100TmaWarpSpecializedILi3ELi2ELi16ELb1ELb0EEEJNS5_IJSH_SH_SG_EEENS5_IJNST_ISH_SD_EENST_INS5_IJNSA_ILi16EEESC_EEENS5_IJSD_NSA_ILi32EEEEEEEEEEESJ_SK_SJ_SK_NS1E_6fusion15FusionCallbacksIS1I_NS1R_17LinearCombinationISJ_fSJ_fLNS_15FloatRoundStyleE2EEES1J_S1Q_JEEENS4_5SM1004TMEM4LOAD26SM100_TMEM_LOAD_32dp32b16xENS4_13SM90_TMA_LOADENS12_INS13_ILi1ELi4ELi3EEES16_NST_INS5_IJS17_S1L_EEENS5_IJS1L_SD_EEEEEEENS4_39AutoVectorizingCopyWithAssumedAlignmentILi128EEENS4_14SM90_TMA_STOREES26_S28_S28_EEEvvEEEEvNT_6ParamsE:
        .type           _ZN7cutlass13device_kernelINS_4gemm6kernel13GemmUniversalIN4cute5tupleIJiiiiEEENS1_10collective13CollectiveMmaINS1_35MainloopSm100TmaUmmaWarpSpecializedILi8ELi2ELi4ENS5_IJNS4_1CILi4EEENSA_ILi2EEENSA_ILi1EEEEEEEENS5_IJNSA_ILi128EEENSA_ILi64EEESG_EEENS_6half_tENS5_IJlSD_lEEESJ_SK_NS4_8TiledMMAINS4_8MMA_AtomIJNS4_26SM100_MMA_F16BF16_2x1SM_SSISJ_SJ_fLi128ELi64ELNS4_4UMMA5MajorE0ELSP_0ELNSO_7ScaleInE0ELSQ_0EEEEEENS4_6LayoutINS5_IJSD_SD_SD_EEENS5_IJNSA_ILi0EEESV_SV_EEEEENS5_IJNS4_10UnderscoreESY_SY_EEEEENS4_28SM100_TMA_2SM_LOAD_MULTICASTENS4_14ComposedLayoutINS4_7SwizzleILi3ELi4ELi3EEENS4_18smem_ptr_flag_bitsILi16EEENST_INS5_IJNSA_ILi8EEESH_EEENS5_IJSH_SD_EEEEEEEvNS4_8identityES11_S1B_vS1C_EENS_8epilogue10collective18CollectiveEpilogueINS1E_23Sm100TmaWarpSpecializedILi3ELi2ELi16ELb1ELb0EEEJNS5_IJSH_SH_SG_EEENS5_IJNST_ISH_SD_EENST_INS5_IJNSA_ILi16EEESC_EEENS5_IJSD_NSA_ILi32EEEEEEEEEEESJ_SK_SJ_SK_NS1E_6fusion15FusionCallbacksIS1I_NS1R_17LinearCombinationISJ_fSJ_fLNS_15FloatRoundStyleE2EEES1J_S1Q_JEEENS4_5SM1004TMEM4LOAD26SM100_TMEM_LOAD_32dp32b16xENS4_13SM90_TMA_LOADENS12_INS13_ILi1ELi4ELi3EEES16_NST_INS5_IJS17_S1L_EEENS5_IJS1L_SD_EEEEEEENS4_39AutoVectorizingCopyWithAssumedAlignmentILi128EEENS4_14SM90_TMA_STOREES26_S28_S28_EEEvvEEEEvNT_6ParamsE,@function
        .size           _ZN7cutlass13device_kernelINS_4gemm6kernel13GemmUniversalIN4cute5tupleIJiiiiEEENS1_10collective13CollectiveMmaINS1_35MainloopSm100TmaUmmaWarpSpecializedILi8ELi2ELi4ENS5_IJNS4_1CILi4EEENSA_ILi2EEENSA_ILi1EEEEEEEENS5_IJNSA_ILi128EEENSA_ILi64EEESG_EEENS_6half_tENS5_IJlSD_lEEESJ_SK_NS4_8TiledMMAINS4_8MMA_AtomIJNS4_26SM100_MMA_F16BF16_2x1SM_SSISJ_SJ_fLi128ELi64ELNS4_4UMMA5MajorE0ELSP_0ELNSO_7ScaleInE0ELSQ_0EEEEEENS4_6LayoutINS5_IJSD_SD_SD_EEENS5_IJNSA_ILi0EEESV_SV_EEEEENS5_IJNS4_10UnderscoreESY_SY_EEEEENS4_28SM100_TMA_2SM_LOAD_MULTICASTENS4_14ComposedLayoutINS4_7SwizzleILi3ELi4ELi3EEENS4_18smem_ptr_flag_bitsILi16EEENST_INS5_IJNSA_ILi8EEESH_EEENS5_IJSH_SD_EEEEEEEvNS4_8identityES11_S1B_vS1C_EENS_8epilogue10collective18CollectiveEpilogueINS1E_23Sm100TmaWarpSpecializedILi3ELi2ELi16ELb1ELb0EEEJNS5_IJSH_SH_SG_EEENS5_IJNST_ISH_SD_EENST_INS5_IJNSA_ILi16EEESC_EEENS5_IJSD_NSA_ILi32EEEEEEEEEEESJ_SK_SJ_SK_NS1E_6fusion15FusionCallbacksIS1I_NS1R_17LinearCombinationISJ_fSJ_fLNS_15FloatRoundStyleE2EEES1J_S1Q_JEEENS4_5SM1004TMEM4LOAD26SM100_TMEM_LOAD_32dp32b16xENS4_13SM90_TMA_LOADENS12_INS13_ILi1ELi4ELi3EEES16_NST_INS5_IJS17_S1L_EEENS5_IJS1L_SD_EEEEEEENS4_39AutoVectorizingCopyWithAssumedAlignmentILi128EEENS4_14SM90_TMA_STOREES26_S28_S28_EEEvvEEEEvNT_6ParamsE,(.L_x_191 - _ZN7cutlass13device_kernelINS_4gemm6kernel13GemmUniversalIN4cute5tupleIJiiiiEEENS1_10collective13CollectiveMmaINS1_35MainloopSm100TmaUmmaWarpSpecializedILi8ELi2ELi4ENS5_IJNS4_1CILi4EEENSA_ILi2EEENSA_ILi1EEEEEEEENS5_IJNSA_ILi128EEENSA_ILi64EEESG_EEENS_6half_tENS5_IJlSD_lEEESJ_SK_NS4_8TiledMMAINS4_8MMA_AtomIJNS4_26SM100_MMA_F16BF16_2x1SM_SSISJ_SJ_fLi128ELi64ELNS4_4UMMA5MajorE0ELSP_0ELNSO_7ScaleInE0ELSQ_0EEEEEENS4_6LayoutINS5_IJSD_SD_SD_EEENS5_IJNSA_ILi0EEESV_SV_EEEEENS5_IJNS4_10UnderscoreESY_SY_EEEEENS4_28SM100_TMA_2SM_LOAD_MULTICASTENS4_14ComposedLayoutINS4_7SwizzleILi3ELi4ELi3EEENS4_18smem_ptr_flag_bitsILi16EEENST_INS5_IJNSA_ILi8EEESH_EEENS5_IJSH_SD_EEEEEEEvNS4_8identityES11_S1B_vS1C_EENS_8epilogue10collective18CollectiveEpilogueINS1E_23Sm100TmaWarpSpecializedILi3ELi2ELi16ELb1ELb0EEEJNS5_IJSH_SH_SG_EEENS5_IJNST_ISH_SD_EENST_INS5_IJNSA_ILi16EEESC_EEENS5_IJSD_NSA_ILi32EEEEEEEEEEESJ_SK_SJ_SK_NS1E_6fusion15FusionCallbacksIS1I_NS1R_17LinearCombinationISJ_fSJ_fLNS_15FloatRoundStyleE2EEES1J_S1Q_JEEENS4_5SM1004TMEM4LOAD26SM100_TMEM_LOAD_32dp32b16xENS4_13SM90_TMA_LOADENS12_INS13_ILi1ELi4ELi3EEES16_NST_INS5_IJS17_S1L_EEENS5_IJS1L_SD_EEEEEEENS4_39AutoVectorizingCopyWithAssumedAlignmentILi128EEENS4_14SM90_TMA_STOREES26_S28_S28_EEEvvEEEEvNT_6ParamsE)
        .other          _ZN7cutlass13device_kernelINS_4gemm6kernel13GemmUniversalIN4cute5tupleIJiiiiEEENS1_10collective13CollectiveMmaINS1_35MainloopSm100TmaUmmaWarpSpecializedILi8ELi2ELi4ENS5_IJNS4_1CILi4EEENSA_ILi2EEENSA_ILi1EEEEEEEENS5_IJNSA_ILi128EEENSA_ILi64EEESG_EEENS_6half_tENS5_IJlSD_lEEESJ_SK_NS4_8TiledMMAINS4_8MMA_AtomIJNS4_26SM100_MMA_F16BF16_2x1SM_SSISJ_SJ_fLi128ELi64ELNS4_4UMMA5MajorE0ELSP_0ELNSO_7ScaleInE0ELSQ_0EEEEEENS4_6LayoutINS5_IJSD_SD_SD_EEENS5_IJNSA_ILi0EEESV_SV_EEEEENS5_IJNS4_10UnderscoreESY_SY_EEEEENS4_28SM100_TMA_2SM_LOAD_MULTICASTENS4_14ComposedLayoutINS4_7SwizzleILi3ELi4ELi3EEENS4_18smem_ptr_flag_bitsILi16EEENST_INS5_IJNSA_ILi8EEESH_EEENS5_IJSH_SD_EEEEEEEvNS4_8identityES11_S1B_vS1C_EENS_8epilogue10collective18CollectiveEpilogueINS1E_23Sm100TmaWarpSpecializedILi3ELi2ELi16ELb1ELb0EEEJNS5_IJSH_SH_SG_EEENS5_IJNST_ISH_SD_EENST_INS5_IJNSA_ILi16EEESC_EEENS5_IJSD_NSA_ILi32EEEEEEEEEEESJ_SK_SJ_SK_NS1E_6fusion15FusionCallbacksIS1I_NS1R_17LinearCombinationISJ_fSJ_fLNS_15FloatRoundStyleE2EEES1J_S1Q_JEEENS4_5SM1004TMEM4LOAD26SM100_TMEM_LOAD_32dp32b16xENS4_13SM90_TMA_LOADENS12_INS13_ILi1ELi4ELi3EEES16_NST_INS5_IJS17_S1L_EEENS5_IJS1L_SD_EEEEEEENS4_39AutoVectorizingCopyWithAssumedAlignmentILi128EEENS4_14SM90_TMA_STOREES26_S28_S28_EEEvvEEEEvNT_6ParamsE,@"STO_CUDA_ENTRY STV_DEFAULT"
_ZN7cutlass13device_kernelINS_4gemm6kernel13GemmUniversalIN4cute5tupleIJiiiiEEENS1_10collective13CollectiveMmaINS1_35MainloopSm100TmaUmmaWarpSpecializedILi8ELi2ELi4ENS5_IJNS4_1CILi4EEENSA_ILi2EEENSA_ILi1EEEEEEEENS5_IJNSA_ILi128EEENSA_ILi64EEESG_EEENS_6half_tENS5_IJlSD_lEEESJ_SK_NS4_8TiledMMAINS4_8MMA_AtomIJNS4_26SM100_MMA_F16BF16_2x1SM_SSISJ_SJ_fLi128ELi64ELNS4_4UMMA5MajorE0ELSP_0ELNSO_7ScaleInE0ELSQ_0EEEEEENS4_6LayoutINS5_IJSD_SD_SD_EEENS5_IJNSA_ILi0EEESV_SV_EEEEENS5_IJNS4_10UnderscoreESY_SY_EEEEENS4_28SM100_TMA_2SM_LOAD_MULTICASTENS4_14ComposedLayoutINS4_7SwizzleILi3ELi4ELi3EEENS4_18smem_ptr_flag_bitsILi16EEENST_INS5_IJNSA_ILi8EEESH_EEENS5_IJSH_SD_EEEEEEEvNS4_8identityES11_S1B_vS1C_EENS_8epilogue10collective18CollectiveEpilogueINS1E_23Sm100TmaWarpSpecializedILi3ELi2ELi16ELb1ELb0EEEJNS5_IJSH_SH_SG_EEENS5_IJNST_ISH_SD_EENST_INS5_IJNSA_ILi16EEESC_EEENS5_IJSD_NSA_ILi32EEEEEEEEEEESJ_SK_SJ_SK_NS1E_6fusion15FusionCallbacksIS1I_NS1R_17LinearCombinationISJ_fSJ_fLNS_15FloatRoundStyleE2EEES1J_S1Q_JEEENS4_5SM1004TMEM4LOAD26SM100_TMEM_LOAD_32dp32b16xENS4_13SM90_TMA_LOADENS12_INS13_ILi1ELi4ELi3EEES16_NST_INS5_IJS17_S1L_EEENS5_IJS1L_SD_EEEEEEENS4_39AutoVectorizingCopyWithAssumedAlignmentILi128EEENS4_14SM90_TMA_STOREES26_S28_S28_EEEvvEEEEvNT_6ParamsE:
[----:B------:R-:W1:Y:S01]  /*0000*/  LDC R1, c[0x0][0x37c] ;  /* 0x0000df00ff017b82 */ /* 0x000e620000000800 */
[----:B------:R-:W2:Y:S01]  /*0010*/  S2R R67, SR_TID.X ;  /* 0x0000000000437919 */ /* 0x000ea20000002100 */
[----:B------:R-:W3:Y:S06]  /*0020*/  LDCU.64 UR8, c[0x0][0x890] ;  /* 0x00011200ff0877ac */ /* 0x000eec0008000a00 */
[----:B------:R-:W4:Y:S01]  /*0030*/  S2UR UR55, SR_CgaCtaId ;  /* 0x00000000003779c3 */ /* 0x000f220000008800 */
[----:B------:R-:W-:Y:S02]  /*0040*/  PRMT R54, RZ, 0x7610, R54 ;  /* 0x00007610ff367816 */ /* 0x000fe40000000036 */
[----:B------:R-:W-:-:S02]  /*0050*/  ELECT P0, URZ, PT ;  /* 0x0000000000ff782f */ /* 0x000fc40003800000 */
[----:B---3--:R-:W-:-:S04]  /*0060*/  ISETP.NE.U32.AND P1, PT, RZ, UR8, PT ;  /* 0x00000008ff007c0c */ /* 0x008fc8000bf25070 */
[----:B------:R-:W-:Y:S01]  /*0070*/  ISETP.NE.AND.EX P2, PT, RZ, UR9, PT, P1 ;  /* 0x00000009ff007c0c */ /* 0x000fe2000bf45310 */
[----:B----4-:R-:W-:Y:S02]  /*0080*/  ULOP3.LUT UR68, UR55, 0x1, URZ, 0xc0, !UPT ;  /* 0x0000000137447892 */ /* 0x010fe4000f8ec0ff */
[----:B------:R-:W-:Y:S01]  /*0090*/  ULOP3.LUT UR69, UR55, 0x1, URZ, 0x3c, !UPT ;  /* 0x0000000137457892 */ /* 0x000fe2000f8e3cff */
[----:B--2---:R-:W-:-:S05]  /*00a0*/  SHF.R.U32.HI R55, RZ, 0x5, R67 ;  /* 0x00000005ff377819 */ /* 0x004fca0000011643 */
[----:B------:R-:W2:Y:S02]  /*00b0*/  SHFL.IDX PT, R0, R55, RZ, 0x1f ;  /* 0x00001fff37007589 */ /* 0x000ea400000e0000 */
[----:B--2---:R-:W-:Y:S02]  /*00c0*/  R2UR UR22, R0 ;  /* 0x00000000001672ca */ /* 0x004fe400000e0000 */
[----:B-1----:R-:W-:Y:S05]  /*00d0*/  @P2 BRA `(.L_x_0) ;  /* 0x0000000000302947 */ /* 0x002fea0003800000 */
[----:B------:R-:W1:Y:S02]  /*00e0*/  LDCU.64 UR4, c[0x0][0x888] ;  /* 0x00011100ff0477ac */ /* 0x000e640008000a00 */
[----:B-1----:R-:W-:-:S04]  /*00f0*/  UISETP.NE.U32.AND UP0, UPT, UR4, URZ, UPT ;  /* 0x000000ff0400728c */ /* 0x002fc8000bf05070 */
[----:B------:R-:W-:-:S09]  /*0100*/  UISETP.NE.AND.EX UP0, UPT, UR5, URZ, UPT, UP0 ;  /* 0x000000ff0500728c */ /* 0x000fd2000bf05300 */
[----:B------:R-:W-:Y:S05]  /*0110*/  BRA.U !UP0, `(.L_x_1) ;  /* 0x0000000108147547 */ /* 0x000fea000b800000 */
[----:B------:R-:W1:Y:S01]  /*0120*/  LDC.64 R2, c[0x0][0x888] ;  /* 0x00022200ff027b82 */ /* 0x000e620000000a00 */
[----:B------:R-:W1:Y:S02]  /*0130*/  LDCU.64 UR4, c[0x0][0x358] ;  /* 0x00006b00ff0477ac */ /* 0x000e640008000a00 */
[----:B-1----:R1:W5:Y:S01]  /*0140*/  LDG.E R27, desc[UR4][R2.64] ;  /* 0x00000004021b7981 */ /* 0x002362000c1e1900 */
[----:B------:R-:W-:Y:S01]  /*0150*/  HFMA2 R54, -RZ, RZ, 0, 5.9604644775390625e-08 ;  /* 0x00000001ff367431 */ /* 0x000fe200000001ff */
[----:B------:R-:W-:Y:S05]  /*0160*/  BRA `(.L_x_0) ;  /* 0x00000000000c7947 */ /* 0x000fea0003800000 */
.L_x_1:
[----:B------:R-:W1:Y:S01]  /*0170*/  LDCU UR4, c[0x0][0x880] ;  /* 0x00011000ff0477ac */ /* 0x000e620008000800 */
[----:B------:R-:W-:Y:S01]  /*0180*/  HFMA2 R54, -RZ, RZ, 0, 5.9604644775390625e-08 ;  /* 0x00000001ff367431 */ /* 0x000fe200000001ff */
[----:B-1----:R-:W-:-:S07]  /*0190*/  MOV R27, UR4 ;  /* 0x00000004001b7c02 */ /* 0x002fce0008000f00 */
.L_x_0:
[----:B------:R-:W2:Y:S02]  /*01a0*/  LDCU.64 UR4, c[0x0][0x8b0] ;  /* 0x00011600ff0477ac */ /* 0x000ea40008000a00 */
[----:B--2---:R-:W-:-:S04]  /*01b0*/  UISETP.NE.U32.AND UP0, UPT, UR4, URZ, UPT ;  /* 0x000000ff0400728c */ /* 0x004fc8000bf05070 */
[----:B------:R-:W-:-:S09]  /*01c0*/  UISETP.NE.AND.EX UP0, UPT, UR5, URZ, UPT, UP0 ;  /* 0x000000ff0500728c */ /* 0x000fd2000bf05300 */
[----:B------:R-:W-:Y:S05]  /*01d0*/  BRA.U UP0, `(.L_x_2) ;  /* 0x0000000100287547 */ /* 0x000fea000b800000 */
[----:B------:R-:W2:Y:S02]  /*01e0*/  LDCU.64 UR4, c[0x0][0x8a8] ;  /* 0x00011500ff0477ac */ /* 0x000ea40008000a00 */
[----:B--2---:R-:W-:-:S04]  /*01f0*/  UISETP.NE.U32.AND UP0, UPT, UR4, URZ, UPT ;  /* 0x000000ff0400728c */ /* 0x004fc8000bf05070 */
[----:B------:R-:W-:-:S09]  /*0200*/  UISETP.NE.AND.EX UP0, UPT, UR5, URZ, UPT, UP0 ;  /* 0x000000ff0500728c */ /* 0x000fd2000bf05300 */
[----:B------:R-:W-:Y:S05]  /*0210*/  BRA.U !UP0, `(.L_x_3) ;  /* 0x0000000108107547 */ /* 0x000fea000b800000 */
[----:B------:R-:W2:Y:S01]  /*0220*/  LDC.64 R24, c[0x0][0x8a8] ;  /* 0x00022a00ff187b82 */ /* 0x000ea20000000a00 */
[----:B------:R-:W2:Y:S02]  /*0230*/  LDCU.64 UR4, c[0x0][0x358] ;  /* 0x00006b00ff0477ac */ /* 0x000ea40008000a00 */
[----:B--2---:R2:W5:Y:S01]  /*0240*/  LDG.E R24, desc[UR4][R24.64] ;  /* 0x0000000418187981 */ /* 0x004562000c1e1900 */
[----:B------:R-:W-:Y:S05]  /*0250*/  BRA `(.L_x_2) ;  /* 0x0000000000087947 */ /* 0x000fea0003800000 */
.L_x_3:
[----:B------:R-:W2:Y:S02]  /*0260*/  LDCU UR4, c[0x0][0x8a0] ;  /* 0x00011400ff0477ac */ /* 0x000ea40008000800 */
[----:B--2---:R-:W-:Y:S02]  /*0270*/  MOV R24, UR4 ;  /* 0x0000000400187c02 */ /* 0x004fe40008000f00 */
.L_x_2:
[----:B------:R-:W-:Y:S01]  /*0280*/  IMAD.U32 R0, RZ, RZ, UR22 ;  /* 0x00000016ff007e24 */ /* 0x000fe2000f8e00ff */
[----:B------:R-:W-:Y:S04]  /*0290*/  BSSY.RECONVERGENT B0, `(.L_x_4) ;  /* 0x000000c000007945 */ /* 0x000fe80003800200 */
[C---:B------:R-:W-:Y:S02]  /*02a0*/  ISETP.NE.OR P3, PT, R0.reuse, 0x1, !P0 ;  /* 0x000000010000780c */ /* 0x040fe40004765670 */
[----:B------:R-:W-:-:S11]  /*02b0*/  ISETP.NE.OR P2, PT, R0, 0x3, !P0 ;  /* 0x000000030000780c */ /* 0x000fd60004745670 */
[----:B------:R-:W-:Y:S05]  /*02c0*/  @P3 BRA `(.L_x_5) ;  /* 0x0000000000203947 */ /* 0x000fea0003800000 */
[----:B------:R-:W3:Y:S02]  /*02d0*/  LDCU.64 UR4, c[0x0][0x348] ;  /* 0x00006900ff0477ac */ /* 0x000ee40008000a00 */
[----:B---3--:R-:W-:Y:S02]  /*02e0*/  UIADD3 UR6, UP1, UPT, UR4, 0x80, URZ ;  /* 0x0000008004067890 */ /* 0x008fe4000ff3e0ff */
[----:B------:R-:W-:Y:S02]  /*02f0*/  UIADD3 UR4, UP0, UPT, UR4, 0x180, URZ ;  /* 0x0000018004047890 */ /* 0x000fe4000ff1e0ff */
[----:B------:R-:W-:Y:S02]  /*0300*/  UIADD3.X UR7, UPT, UPT, URZ, UR5, URZ, UP1, !UPT ;  /* 0x00000005ff077290 */ /* 0x000fe40008ffe4ff */
[----:B------:R-:W-:-:S07]  /*0310*/  UIADD3.X UR5, UPT, UPT, URZ, UR5, URZ, UP0, !UPT ;  /* 0x00000005ff057290 */ /* 0x000fce00087fe4ff */
[----:B------:R3:W-:Y:S02]  /*0320*/  UTMACCTL.PF [UR6] ;  /* 0x00000000060079b9 */ /* 0x0007e40008040000 */
[----:B------:R3:W-:Y:S02]  /*0330*/  UTMACCTL.PF [UR4] ;  /* 0x00000000040079b9 */ /* 0x0007e40008040000 */
[----:B---3--:R-:W-:Y:S01]  /*0340*/  NOP ;  /* 0x0000000000007918 */ /* 0x008fe20000000000 */
.L_x_5:
[----:B------:R-:W-:Y:S05]  /*0350*/  BSYNC.RECONVERGENT B0 ;  /* 0x0000000000007941 */ /* 0x000fea0003800200 */
.L_x_4:
[----:B------:R-:W-:Y:S04]  /*0360*/  BSSY.RECONVERGENT B0, `(.L_x_6) ;  /* 0x000000a000007945 */ /* 0x000fe80003800200 */
        /* <DEDUP_REMOVED lines=9> */
.L_x_7:
[----:B------:R-:W-:Y:S05]  /*0400*/  BSYNC.RECONVERGENT B0 ;  /* 0x0000000000007941 */ /* 0x000fea0003800200 */
.L_x_6:
[----:B------:R-:W3:Y:S01]  /*0410*/  LDCU.64 UR4, c[0x0][0x888] ;  /* 0x00011100ff0477ac */ /* 0x000ee20008000a00 */
[----:B------:R-:W-:Y:S01]  /*0420*/  ISETP.NE.AND.EX P1, PT, RZ, UR9, PT, P1 ;  /* 0x00000009ff007c0c */ /* 0x000fe2000bf25310 */
[----:B------:R-:W-:Y:S01]  /*0430*/  UPLOP3.LUT UP5, UPT, UPT, UPT, UPT, 0x80, 0x8 ;  /* 0x000000000008789c */ /* 0x000fe20003faf070 */
[----:B---3--:R-:W-:-:S04]  /*0440*/  ISETP.NE.U32.AND P2, PT, RZ, UR4, PT ;  /* 0x00000004ff007c0c */ /* 0x008fc8000bf45070 */
[----:B------:R-:W-:-:S13]  /*0450*/  ISETP.NE.AND.EX P2, PT, RZ, UR5, PT, P2 ;  /* 0x00000005ff007c0c */ /* 0x000fda000bf45320 */
[----:B------:R-:W-:Y:S05]  /*0460*/  @P2 BRA P1, `(.L_x_8) ;  /* 0x0000000000282947 */ /* 0x000fea0000800000 */
[----:B------:R-:W-:Y:S01]  /*0470*/  UISETP.NE.U32.AND UP0, UPT, UR8, URZ, UPT ;  /* 0x000000ff0800728c */ /* 0x000fe2000bf05070 */
[----:B-----5:R-:W-:Y:S01]  /*0480*/  FSETP.NEU.AND P1, PT, R27, RZ, PT ;  /* 0x000000ff1b00720b */ /* 0x020fe20003f2d000 */
[----:B------:R-:W-:Y:S02]  /*0490*/  UISETP.NE.U32.AND UP2, UPT, UR4, URZ, UPT ;  /* 0x000000ff0400728c */ /* 0x000fe4000bf45070 */
[----:B------:R-:W-:Y:S02]  /*04a0*/  UISETP.NE.AND.EX UP1, UPT, UR9, URZ, UPT, UP0 ;  /* 0x000000ff0900728c */ /* 0x000fe4000bf25300 */
[----:B------:R-:W-:-:S04]  /*04b0*/  UISETP.NE.AND.EX UP0, UPT, UR5, URZ, UPT, UP2 ;  /* 0x000000ff0500728c */ /* 0x000fc8000bf05320 */
[----:B------:R-:W-:-:S04]  /*04c0*/  USEL UR4, URZ, 0xffffffff, UP0 ;  /* 0xffffffffff047887 */ /* 0x000fc80008000000 */
[----:B------:R-:W-:Y:S01]  /*04d0*/  VOTEU.ANY UP0, P1 ;  /* 0x0000000000ff7886 */ /* 0x000fe20000800100 */
[----:B------:R-:W-:-:S04]  /*04e0*/  @!UP1 USEL UR4, URZ, 0xffffffff, UP0 ;  /* 0xffffffffff049887 */ /* 0x000fc80008000000 */
[----:B------:R-:W-:-:S04]  /*04f0*/  ULOP3.LUT UR4, UR4, 0x1, URZ, 0xc0, !UPT ;  /* 0x0000000104047892 */ /* 0x000fc8000f8ec0ff */
[----:B------:R-:W-:-:S11]  /*0500*/  UISETP.NE.U32.AND UP5, UPT, UR4, 0x1, UPT ;  /* 0x000000010400788c */ /* 0x000fd6000bfa5070 */
.L_x_8:
[----:B------:R-:W3:Y:S01]  /*0510*/  SHFL.IDX PT, R0, R55, RZ, 0x1f ;  /* 0x00001fff37007589 */ /* 0x000ee200000e0000 */
[----:B------:R-:W-:-:S04]  /*0520*/  UISETP.NE.AND UP0, UPT, UR22, 0x2, UPT ;  /* 0x000000021600788c */ /* 0x000fc8000bf05270 */
[----:B------:R-:W-:Y:S02]  /*0530*/  UISETP.EQ.AND UP1, UPT, UR68, URZ, !UP0 ;  /* 0x000000ff4400728c */ /* 0x000fe4000c722270 */
[----:B------:R-:W-:-:S04]  /*0540*/  USEL UR41, URZ, 0x1, UP0 ;  /* 0x00000001ff297887 */ /* 0x000fc80008000000 */
[----:B------:R-:W-:Y:S02]  /*0550*/  PLOP3.LUT P4, PT, P0, PT, UP1, 0x80, 0x8 ;  /* 0x000000000008781c */ /* 0x000fe4000078f018 */
[----:B---3--:R-:W-:-:S13]  /*0560*/  ISETP.NE.AND P1, PT, R0, RZ, PT ;  /* 0x000000ff0000720c */ /* 0x008fda0003f25270 */
[----:B------:R-:W-:Y:S05]  /*0570*/  @P1 BRA `(.L_x_9) ;  /* 0x0000000000741947 */ /* 0x000fea0003800000 */
[----:B------:R-:W-:Y:S01]  /*0580*/  UMOV UR4, 0x400 ;  /* 0x0000040000047882 */ /* 0x000fe20000000000 */
[----:B------:R-:W-:Y:S01]  /*0590*/  UMOV UR8, 0x1 ;  /* 0x0000000100087882 */ /* 0x000fe20000000000 */
[----:B------:R-:W-:Y:S01]  /*05a0*/  UMOV UR6, 0x3 ;  /* 0x0000000300067882 */ /* 0x000fe20000000000 */
[----:B------:R-:W-:Y:S02]  /*05b0*/  ULEA UR4, UR55, UR4, 0x18 ;  /* 0x0000000437047291 */ /* 0x000fe4000f8ec0ff */
[----:B------:R-:W-:-:S04]  /*05c0*/  UIADD3 UR8, UPT, UPT, -UR8, 0x100000, URZ ;  /* 0x0010000008087890 */ /* 0x000fc8000fffe1ff */
[----:B------:R-:W-:Y:S02]  /*05d0*/  USHF.L.U32 UR9, UR8, 0xb, URZ ;  /* 0x0000000b08097899 */ /* 0x000fe400080006ff */
[----:B------:R-:W-:Y:S02]  /*05e0*/  USHF.L.U32 UR8, UR8, 0x1, URZ ;  /* 0x0000000108087899 */ /* 0x000fe400080006ff */
[----:B------:R-:W-:-:S04]  /*05f0*/  UIADD3 UR6, UPT, UPT, -UR6, 0x100000, URZ ;  /* 0x0010000006067890 */ /* 0x000fc8000fffe1ff */
[----:B------:R-:W-:Y:S02]  /*0600*/  USHF.L.U32 UR7, UR6, 0xb, URZ ;  /* 0x0000000b06077899 */ /* 0x000fe400080006ff */
[----:B------:R-:W-:Y:S01]  /*0610*/  USHF.L.U32 UR6, UR6, 0x1, URZ ;  /* 0x0000000106067899 */ /* 0x000fe200080006ff */
[----:B------:R-:W-:Y:S01]  /*0620*/  ELECT P1, URZ, PT ;  /* 0x0000000000ff782f */ /* 0x000fe20003820000 */
[----:B------:R-:W3:Y:S02]  /*0630*/  FENCE.VIEW.ASYNC.S ;  /* 0x00000000000073c6 */ /* 0x000ee40000000000 */
[----:B---3--:R3:W4:Y:S08]  /*0640*/  SYNCS.EXCH.64 URZ, [UR4], UR8 ;  /* 0x0000000804ff75b2 */ /* 0x0087300008000100 */
[----:B------:R3:W1:Y:S01]  /*0650*/  SYNCS.EXCH.64 URZ, [UR4+0x40], UR6 ;  /* 0x0000400604ff75b2 */ /* 0x0006620008000100 */
        /* <DEDUP_REMOVED lines=13> */
[----:B------:R3:W1:Y:S02]  /*0730*/  SYNCS.EXCH.64 URZ, [UR4+0x78], UR6 ;  /* 0x0000780604ff75b2 */ /* 0x0006640008000100 */
[----:B---3--:R-:W-:Y:S01]  /*0740*/  NOP ;  /* 0x0000000000007918 */ /* 0x008fe20000000000 */
.L_x_9:
[----:B------:R-:W3:Y:S01]  /*0750*/  SHFL.IDX PT, R0, R55, RZ, 0x1f ;  /* 0x00001fff37007589 */ /* 0x000ee200000e0000 */
[----:B------:R-:W-:Y:S01]  /*0760*/  NOP ;  /* 0x0000000000007918 */ /* 0x000fe20000000000 */
[----:B---3--:R-:W-:-:S13]  /*0770*/  ISETP.NE.AND P1, PT, R0, 0x1, PT ;  /* 0x000000010000780c */ /* 0x008fda0003f25270 */
        /* <DEDUP_REMOVED lines=13> */
[----:B---3--:R3:W1:Y:S08]  /*0850*/  SYNCS.EXCH.64 URZ, [UR4+0x80], UR8 ;  /* 0x0000800804ff75b2 */ /* 0x0086700008000100 */
[----:B------:R3:W1:Y:S01]  /*0860*/  SYNCS.EXCH.64 URZ, [UR4+0x98], UR6 ;  /* 0x0000980604ff75b2 */ /* 0x0006620008000100 */
[----:B------:R3:W1:Y:S01]  /*0870*/  SYNCS.EXCH.64 URZ, [UR4+0x88], UR8 ;  /* 0x0000880804ff75b2 */ /* 0x0006620008000100 */
[----:B------:R3:W1:Y:S01]  /*0880*/  SYNCS.EXCH.64 URZ, [UR4+0xa0], UR6 ;  /* 0x0000a00604ff75b2 */ /* 0x0006620008000100 */
[----:B------:R3:W1:Y:S01]  /*0890*/  SYNCS.EXCH.64 URZ, [UR4+0x90], UR8 ;  /* 0x0000900804ff75b2 */ /* 0x0006620008000100 */
[----:B------:R3:W1:Y:S01]  /*08a0*/  SYNCS.EXCH.64 URZ, [UR4+0xa8], UR6 ;  /* 0x0000a80604ff75b2 */ /* 0x0006620008000100 */
[----:B------:R-:W-:Y:S01]  /*08b0*/  NOP ;  /* 0x0000000000007918 */ /* 0x000fe20000000000 */
.L_x_10:
[----:B------:R-:W2:Y:S01]  /*08c0*/  SHFL.IDX PT, R0, R55, RZ, 0x1f ;  /* 0x00001fff37007589 */ /* 0x000ea200000e0000 */
[----:B------:R-:W-:Y:S01]  /*08d0*/  NOP ;  /* 0x0000000000007918 */ /* 0x000fe20000000000 */
[----:B--2---:R-:W-:-:S13]  /*08e0*/  ISETP.NE.AND P1, PT, R0, 0x3, PT ;  /* 0x000000030000780c */ /* 0x004fda0003f25270 */
[----:B------:R-:W-:Y:S05]  /*08f0*/  @P1 BRA `(.L_x_11) ;  /* 0x00000000002c1947 */ /* 0x000fea0003800000 */
[----:B---3--:R-:W-:Y:S01]  /*0900*/  UMOV UR6, 0x400 ;  /* 0x0000040000067882 */ /* 0x008fe20000000000 */
[----:B------:R-:W-:Y:S01]  /*0910*/  UMOV UR4, 0x20 ;  /* 0x0000002000047882 */ /* 0x000fe20000000000 */
[----:B------:R-:W-:Y:S02]  /*0920*/  ULEA UR6, UR55, UR6, 0x18 ;  /* 0x0000000637067291 */ /* 0x000fe4000f8ec0ff */
[----:B------:R-:W-:-:S04]  /*0930*/  UIADD3 UR4, UPT, UPT, -UR4, 0x100000, URZ ;  /* 0x0010000004047890 */ /* 0x000fc8000fffe1ff */
[----:B------:R-:W-:Y:S02]  /*0940*/  USHF.L.U32 UR5, UR4, 0xb, URZ ;  /* 0x0000000b04057899 */ /* 0x000fe400080006ff */
[----:B------:R-:W-:Y:S01]  /*0950*/  USHF.L.U32 UR4, UR4, 0x1, URZ ;  /* 0x0000000104047899 */ /* 0x000fe200080006ff */
[----:B------:R-:W-:Y:S01]  /*0960*/  ELECT P1, URZ, PT ;  /* 0x0000000000ff782f */ /* 0x000fe20003820000 */
[----:B------:R-:W2:Y:S10]  /*0970*/  FENCE.VIEW.ASYNC.S ;  /* 0x00000000000073c6 */ /* 0x000eb40000000000 */
[----:B--2---:R2:W3:Y:S01]  /*0980*/  SYNCS.EXCH.64 URZ, [UR6+0xb0], UR4 ;  /* 0x0000b00406ff75b2 */ /* 0x0044e20008000100 */
[----:B------:R2:W1:Y:S01]  /*0990*/  SYNCS.EXCH.64 URZ, [UR6+0xb8], UR4 ;  /* 0x0000b80406ff75b2 */ /* 0x0004620008000100 */
[----:B------:R-:W-:Y:S01]  /*09a0*/  NOP ;  /* 0x0000000000007918 */ /* 0x000fe20000000000 */
.L_x_11:
[----:B------:R-:W4:Y:S01]  /*09b0*/  SHFL.IDX PT, R0, R55, RZ, 0x1f ;  /* 0x00001fff37007589 */ /* 0x000f2200000e0000 */
[----:B------:R-:W-:Y:S01]  /*09c0*/  NOP ;  /* 0x0000000000007918 */ /* 0x000fe20000000000 */
[----:B----4-:R-:W-:-:S13]  /*09d0*/  ISETP.NE.AND P1, PT, R0, 0x4, PT ;  /* 0x000000040000780c */ /* 0x010fda0003f25270 */
[----:B------:R-:W-:Y:S05]  /*09e0*/  @P1 BRA `(.L_x_12) ;  /* 0x0000000000481947 */ /* 0x000fea0003800000 */
[----:B--23--:R-:W-:Y:S01]  /*09f0*/  UMOV UR4, 0x720 ;  /* 0x0000072000047882 */ /* 0x00cfe20000000000 */
[----:B------:R-:W-:Y:S01]  /*0a00*/  UMOV UR6, 0x400 ;  /* 0x0000040000067882 */ /* 0x000fe20000000000 */
[----:B------:R-:W-:Y:S01]  /*0a10*/  USEL UR4, UR4, 0x620, UP5 ;  /* 0x0000062004047887 */ /* 0x000fe2000a800000 */
        /* <DEDUP_REMOVED lines=9> */
[----:B------:R-:W2:Y:S02]  /*0ab0*/  FENCE.VIEW.ASYNC.S ;  /* 0x00000000000073c6 */ /* 0x000ea40000000000 */
[----:B--2---:R4:W2:Y:S08]  /*0ac0*/  SYNCS.EXCH.64 URZ, [UR6+0xc0], UR8 ;  /* 0x0000c00806ff75b2 */ /* 0x0048b00008000100 */
[----:B------:R4:W3:Y:S01]  /*0ad0*/  SYNCS.EXCH.64 URZ, [UR6+0xd0], UR4 ;  /* 0x0000d00406ff75b2 */ /* 0x0008e20008000100 */
[----:B------:R4:W1:Y:S01]  /*0ae0*/  SYNCS.EXCH.64 URZ, [UR6+0xc8], UR8 ;  /* 0x0000c80806ff75b2 */ /* 0x0008620008000100 */
[----:B------:R4:W1:Y:S02]  /*0af0*/  SYNCS.EXCH.64 URZ, [UR6+0xd8], UR4 ;  /* 0x0000d80406ff75b2 */ /* 0x0008640008000100 */
[----:B----4-:R-:W-:Y:S01]  /*0b00*/  NOP ;  /* 0x0000000000007918 */ /* 0x010fe20000000000 */
.L_x_12:
[----:B------:R-:W4:Y:S01]  /*0b10*/  SHFL.IDX PT, R0, R55, RZ, 0x1f ;  /* 0x00001fff37007589 */ /* 0x000f2200000e0000 */
[----:B------:R-:W-:Y:S01]  /*0b20*/  NOP ;  /* 0x0000000000007918 */ /* 0x000fe20000000000 */
[----:B----4-:R-:W-:-:S13]  /*0b30*/  ISETP.NE.AND P1, PT, R0, 0x5, PT ;  /* 0x000000050000780c */ /* 0x010fda0003f25270 */
[----:B------:R-:W-:Y:S05]  /*0b40*/  @P1 BRA `(.L_x_13) ;  /* 0x0000000000541947 */ /* 0x000fea0003800000 */
[----:B--23--:R-:W-:Y:S01]  /*0b50*/  UMOV UR4, 0x400 ;  /* 0x0000040000047882 */ /* 0x00cfe20000000000 */
        /* <DEDUP_REMOVED lines=14> */
[----:B------:R4:W1:Y:S01]  /*0c40*/  SYNCS.EXCH.64 URZ, [UR4+0x108], UR8 ;  /* 0x0001080804ff75b2 */ /* 0x0008620008000100 */
[----:B------:R4:W1:Y:S01]  /*0c50*/  SYNCS.EXCH.64 URZ, [UR4+0xf0], UR6 ;  /* 0x0000f00604ff75b2 */ /* 0x0008620008000100 */
[----:B------:R4:W1:Y:S01]  /*0c60*/  SYNCS.EXCH.64 URZ, [UR4+0x110], UR8 ;  /* 0x0001100804ff75b2 */ /* 0x0008620008000100 */
[----:B------:R4:W1:Y:S01]  /*0c70*/  SYNCS.EXCH.64 URZ, [UR4+0xf8], UR6 ;  /* 0x0000f80604ff75b2 */ /* 0x0008620008000100 */
[----:B------:R4:W1:Y:S02]  /*0c80*/  SYNCS.EXCH.64 URZ, [UR4+0x118], UR8 ;  /* 0x0001180804ff75b2 */ /* 0x0008640008000100 */
[----:B----4-:R-:W-:Y:S01]  /*0c90*/  NOP ;  /* 0x0000000000007918 */ /* 0x010fe20000000000 */
.L_x_13:
[----:B------:R-:W4:Y:S01]  /*0ca0*/  SHFL.IDX PT, R0, R55, RZ, 0x1f ;  /* 0x00001fff37007589 */ /* 0x000f2200000e0000 */
[----:B------:R-:W-:Y:S01]  /*0cb0*/  ISETP.NE.OR P0, PT, RZ, UR22, !P0 ;  /* 0x00000016ff007c0c */ /* 0x000fe2000c705670 */
[----:B------:R-:W-:Y:S01]  /*0cc0*/  NOP ;  /* 0x0000000000007918 */ /* 0x000fe20000000000 */
[----:B----4-:R-:W-:-:S13]  /*0cd0*/  ISETP.NE.AND P1, PT, R0, 0x3, PT ;  /* 0x000000030000780c */ /* 0x010fda0003f25270 */
[----:B------:R-:W-:Y:S05]  /*0ce0*/  @P1 BRA `(.L_x_14) ;  /* 0x0000000000341947 */ /* 0x000fea0003800000 */
[----:B--23--:R-:W-:Y:S01]  /*0cf0*/  UMOV UR4, 0x400 ;  /* 0x0000040000047882 */ /* 0x00cfe20000000000 */
[----:B------:R-:W-:Y:S01]  /*0d00*/  UMOV UR6, 0x20 ;  /* 0x0000002000067882 */ /* 0x000fe20000000000 */
[----:B------:R-:W-:Y:S02]  /*0d10*/  ULEA UR4, UR55, UR4, 0x18 ;  /* 0x0000000437047291 */ /* 0x000fe4000f8ec0ff */
[----:B------:R-:W-:-:S04]  /*0d20*/  UIADD3 UR6, UPT, UPT, -UR6, 0x100000, URZ ;  /* 0x0010000006067890 */ /* 0x000fc8000fffe1ff */
[----:B------:R-:W-:Y:S02]  /*0d30*/  USHF.L.U32 UR7, UR6, 0xb, URZ ;  /* 0x0000000b06077899 */ /* 0x000fe400080006ff */
[----:B------:R-:W-:Y:S01]  /*0d40*/  USHF.L.U32 UR6, UR6, 0x1, URZ ;  /* 0x0000000106067899 */ /* 0x000fe200080006ff */
[----:B------:R-:W-:Y:S01]  /*0d50*/  ELECT P1, URZ, PT ;  /* 0x0000000000ff782f */ /* 0x000fe20003820000 */
[----:B------:R-:W2:Y:S10]  /*0d60*/  FENCE.VIEW.ASYNC.S ;  /* 0x00000000000073c6 */ /* 0x000eb40000000000 */
[----:B--2---:R4:W2:Y:S01]  /*0d70*/  SYNCS.EXCH.64 URZ, [UR4+0x120], UR6 ;  /* 0x0001200604ff75b2 */ /* 0x0048a20008000100 */
[----:B------:R4:W3:Y:S01]  /*0d80*/  SYNCS.EXCH.64 URZ, [UR4+0x130], UR6 ;  /* 0x0001300604ff75b2 */ /* 0x0008e20008000100 */
[----:B------:R4:W1:Y:S01]  /*0d90*/  SYNCS.EXCH.64 URZ, [UR4+0x128], UR6 ;  /* 0x0001280604ff75b2 */ /* 0x0008620008000100 */
[----:B------:R4:W1:Y:S02]  /*0da0*/  SYNCS.EXCH.64 URZ, [UR4+0x138], UR6 ;  /* 0x0001380604ff75b2 */ /* 0x0008640008000100 */
[----:B----4-:R-:W-:Y:S01]  /*0db0*/  NOP ;  /* 0x0000000000007918 */ /* 0x010fe20000000000 */
.L_x_14:
[----:B------:R-:W-:Y:S01]  /*0dc0*/  VOTEU.ALL UP0, P0 ;  /* 0x0000000000ff7886 */ /* 0x000fe20000000000 */
[----:B--23--:R-:W-:Y:S01]  /*0dd0*/  UMOV UR4, 0x20 ;  /* 0x0000002000047882 */ /* 0x00cfe20000000000 */
[----:B------:R-:W2:Y:S01]  /*0de0*/  LDCU UR28, c[0x0][0x36c] ;  /* 0x00006d80ff1c77ac */ /* 0x000ea20008000800 */
[----:B------:R-:W-:Y:S01]  /*0df0*/  NOP ;  /* 0x0000000000007918 */ /* 0x000fe20000000000 */
[----:B------:R-:W-:Y:S01]  /*0e00*/  LOP3.LUT R0, R67, 0x1f, RZ, 0xc0, !PT ;  /* 0x0000001f43007812 */ /* 0x000fe200078ec0ff */
[----:B------:R-:W-:Y:S01]  /*0e10*/  @!UP0 UMOV UR6, 0x400 ;  /* 0x0000040000068882 */ /* 0x000fe20000000000 */
[----:B------:R-:W-:-:S04]  /*0e20*/  @!UP0 UIADD3 UR4, UPT, UPT, -UR4, 0x100000, URZ ;  /* 0x0010000004048890 */ /* 0x000fc8000fffe1ff */
[----:B------:R-:W-:Y:S02]  /*0e30*/  @!UP0 USHF.L.U32 UR5, UR4, 0xb, URZ ;  /* 0x0000000b04058899 */ /* 0x000fe400080006ff */
[----:B------:R-:W-:Y:S02]  /*0e40*/  @!UP0 USHF.L.U32 UR4, UR4, 0x1, URZ ;  /* 0x0000000104048899 */ /* 0x000fe400080006ff */
[----:B------:R-:W-:Y:S01]  /*0e50*/  @!UP0 ULEA UR6, UR55, UR6, 0x18 ;  /* 0x0000000637068291 */ /* 0x000fe2000f8ec0ff */
[----:B------:R-:W-:Y:S01]  /*0e60*/  VOTEU.ALL UP0, P0 ;  /* 0x0000000000ff7886 */ /* 0x000fe20000000000 */
[----:B------:R-:W-:Y:S02]  /*0e70*/  UISETP.NE.AND UP6, UPT, UR22, URZ, UPT ;  /* 0x000000ff1600728c */ /* 0x000fe4000bfc5270 */
[----:B--2---:R-:W-:Y:S01]  /*0e80*/  UISETP.EQ.U32.AND UP1, UPT, UR28, 0x1, UPT ;  /* 0x000000011c00788c */ /* 0x004fe2000bf22070 */
[----:B------:R-:W2:Y:S07]  /*0e90*/  FENCE.VIEW.ASYNC.S ;  /* 0x00000000000073c6 */ /* 0x000eae0000000000 */
[----:B--2---:R2:W3:Y:S01]  /*0ea0*/  @!UP0 SYNCS.EXCH.64 URZ, [UR6+0x140], UR4 ;  /* 0x0001400406ff85b2 */ /* 0x0044e20008000100 */
[----:B------:R-:W-:Y:S05]  /*0eb0*/  BRA.U !UP1, `(.L_x_15) ;  /* 0x0000000109087547 */ /* 0x000fea000b800000 */
[----:B-1-3--:R-:W-:Y:S01]  /*0ec0*/  UCGABAR_ARV ;  /* 0x00000000000079c7 */ /* 0x00afe20008000000 */
[----:B------:R-:W-:Y:S05]  /*0ed0*/  BRA `(.L_x_16) ;  /* 0x0000000000047947 */ /* 0x000fea0003800000 */
.L_x_15:
[----:B-1-3--:R-:W-:Y:S01]  /*0ee0*/  NOP ;  /* 0x0000000000007918 */ /* 0x00afe20000000000 */
.L_x_16:
[----:B------:R-:W1:Y:S01]  /*0ef0*/  S2UR UR24, SR_CTAID.X ;  /* 0x00000000001879c3 */ /* 0x000e620000002500 */
[----:B------:R-:W-:-:S05]  /*0f00*/  CS2R.32 R61, SR_CgaSize ;  /* 0x00000000003d7805 */ /* 0x000fca0000008a00 */
[----:B------:R-:W-:-:S05]  /*0f10*/  IMAD R61, R61, -0xa0, RZ ;  /* 0xffffff603d3d7824 */ /* 0x000fca00078e02ff */
[----:B--2---:R-:W-:-:S14]  /*0f20*/  R2UR UR5, R61 ;  /* 0x000000003d0572ca */ /* 0x004fdc00000e0000 */
[----:B------:R-:W2:Y:S01]  /*0f30*/  LDCU UR5, c[0x0][UR5+0x2b0] ;  /* 0x00005600050577ac */ /* 0x000ea20008000800 */
[----:B------:R-:W-:-:S05]  /*0f40*/  CS2R.32 R61, SR_CgaSize ;  /* 0x00000000003d7805 */ /* 0x000fca0000008a00 */
[----:B------:R-:W-:-:S05]  /*0f50*/  IMAD R61, R61, -0xa0, RZ ;  /* 0xffffff603d3d7824 */ /* 0x000fca00078e02ff */
[----:B------:R-:W-:-:S14]  /*0f60*/  R2UR UR4, R61 ;  /* 0x000000003d0472ca */ /* 0x000fdc00000e0000 */
[----:B------:R-:W3:Y:S01]  /*0f70*/  LDCU UR4, c[0x0][UR4+0x2b4] ;  /* 0x00005680040477ac */ /* 0x000ee20008000800 */
[----:B------:R-:W4:Y:S01]  /*0f80*/  S2UR UR26, SR_CTAID.Y ;  /* 0x00000000001a79c3 */ /* 0x000f220000002600 */
[----:B------:R-:W-:-:S05]  /*0f90*/  CS2R.32 R61, SR_CgaSize ;  /* 0x00000000003d7805 */ /* 0x000fca0000008a00 */
[----:B------:R-:W-:-:S05]  /*0fa0*/  IMAD R61, R61, -0xa0, RZ ;  /* 0xffffff603d3d7824 */ /* 0x000fca00078e02ff */
[----:B------:R-:W-:-:S14]  /*0fb0*/  R2UR UR8, R61 ;  /* 0x000000003d0872ca */ /* 0x000fdc00000e0000 */
[----:B------:R-:W3:Y:S01]  /*0fc0*/  LDCU UR8, c[0x0][UR8+0x2a0] ;  /* 0x00005400080877ac */ /* 0x000ee20008000800 */
[----:B------:R-:W-:-:S05]  /*0fd0*/  CS2R.32 R61, SR_CgaSize ;  /* 0x00000000003d7805 */ /* 0x000fca0000008a00 */
[----:B------:R-:W-:-:S05]  /*0fe0*/  IMAD R61, R61, -0xa0, RZ ;  /* 0xffffff603d3d7824 */ /* 0x000fca00078e02ff */
[----:B------:R-:W-:-:S14]  /*0ff0*/  R2UR UR9, R61 ;  /* 0x000000003d0972ca */ /* 0x000fdc00000e0000 */
[----:B------:R-:W3:Y:S01]  /*1000*/  LDCU UR9, c[0x0][UR9+0x2a4] ;  /* 0x00005480090977ac */ /* 0x000ee20008000800 */
[----:B------:R-:W-:Y:S02]  /*1010*/  USHF.R.U32.HI UR12, URZ, 0x1, UR55 ;  /* 0x00000001ff0c7899 */ /* 0x000fe40008011637 */
[----:B------:R-:W-:Y:S02]  /*1020*/  USHF.R.U32.HI UR11, URZ, 0x2, UR55 ;  /* 0x00000002ff0b7899 */ /* 0x000fe40008011637 */
[----:B------:R-:W-:Y:S01]  /*1030*/  USHF.L.U32 UR38, UR55, 0x9, URZ ;  /* 0x0000000937267899 */ /* 0x000fe200080006ff */
[----:B------:R-:W3:Y:S01]  /*1040*/  LDCU UR23, c[0x0][0xb24] ;  /* 0x00016480ff1777ac */ /* 0x000ee20008000800 */
[----:B-1----:R-:W-:Y:S01]  /*1050*/  I2FP.F32.U32 R3, UR24 ;  /* 0x0000001800037c45 */ /* 0x002fe20008201000 */
[----:B------:R-:W1:Y:S04]  /*1060*/  LDCU UR42, c[0x0][0xb24] ;  /* 0x00016480ff2a77ac */ /* 0x000e680008000800 */
[----:B--2---:R-:W-:Y:S01]  /*1070*/  FMUL R3, R3, UR5 ;  /* 0x0000000503037c20 */ /* 0x004fe20008400000 */
[----:B------:R-:W-:Y:S01]  /*1080*/  ULOP3.LUT UR5, UR55, 0x3, URZ, 0xc0, !UPT ;  /* 0x0000000337057892 */ /* 0x000fe2000f8ec0ff */
[----:B----4-:R-:W-:Y:S01]  /*1090*/  I2FP.F32.U32 R2, UR26 ;  /* 0x0000001a00027c45 */ /* 0x010fe20008201000 */
[----:B------:R-:W2:Y:S03]  /*10a0*/  LDCU UR27, c[0x0][0xb30] ;  /* 0x00016600ff1b77ac */ /* 0x000ea60008000800 */
[----:B------:R-:W4:Y:S01]  /*10b0*/  F2I.U32.TRUNC.NTZ R3, R3 ;  /* 0x0000000300037305 */ /* 0x000f22000020f000 */
[----:B---3--:R-:W-:Y:S01]  /*10c0*/  FMUL R2, R2, UR4 ;  /* 0x0000000402027c20 */ /* 0x008fe20008400000 */
[----:B------:R-:W-:-:S02]  /*10d0*/  ULOP3.LUT UR4, UR68, 0x4, UR55, 0xf8, !UPT ;  /* 0x0000000444047892 */ /* 0x000fc4000f8ef837 */
[----:B------:R-:W-:Y:S02]  /*10e0*/  UISETP.GT.U32.AND UP1, UPT, UR5, 0xffff, UPT ;  /* 0x0000ffff0500788c */ /* 0x000fe4000bf24070 */
[----:B------:R-:W-:Y:S02]  /*10f0*/  UISETP.GT.U32.AND UP0, UPT, UR4, 0xffff, UPT ;  /* 0x0000ffff0400788c */ /* 0x000fe4000bf04070 */
[----:B------:R-:W3:Y:S01]  /*1100*/  F2I.U32.TRUNC.NTZ R2, R2 ;  /* 0x0000000200027305 */ /* 0x000ee2000020f000 */
[----:B------:R-:W-:Y:S02]  /*1110*/  USEL UR37, UR5, 0xffff, !UP1 ;  /* 0x0000ffff05257887 */ /* 0x000fe4000c800000 */
[----:B------:R-:W-:Y:S01]  /*1120*/  USEL UR31, UR4, 0xffff, !UP0 ;  /* 0x0000ffff041f7887 */ /* 0x000fe2000c000000 */
[----:B------:R-:W-:Y:S01]  /*1130*/  UMOV UR13, 0x11 ;  /* 0x00000011000d7882 */ /* 0x000fe20000000000 */
[----:B------:R-:W-:Y:S01]  /*1140*/  UMOV UR14, 0x5 ;  /* 0x00000005000e7882 */ /* 0x000fe20000000000 */
[----:B----4-:R-:W-:-:S02]  /*1150*/  R2UR UR6, R3 ;  /* 0x00000000030672ca */ /* 0x010fc400000e0000 */
[----:B------:R-:W-:Y:S02]  /*1160*/  PRMT R3, RZ, 0x7610, R3 ;  /* 0x00007610ff037816 */ /* 0x000fe40000000003 */
[----:B---3--:R-:W-:Y:S02]  /*1170*/  R2UR UR7, R2 ;  /* 0x00000000020772ca */ /* 0x008fe400000e0000 */
[----:B------:R-:W-:-:S07]  /*1180*/  PRMT R2, RZ, 0x7610, R2 ;  /* 0x00007610ff027816 */ /* 0x000fce0000000002 */
[----:B------:R-:W-:-:S04]  /*1190*/  UIADD3 UR5, UPT, UPT, -UR6, URZ, URZ ;  /* 0x000000ff06057290 */ /* 0x000fc8000fffe1ff */
[----:B------:R-:W-:Y:S02]  /*11a0*/  UIMAD UR5, UR8, UR5, UR24 ;  /* 0x00000005080572a4 */ /* 0x000fe4000f8e0218 */
[----:B------:R-:W-:-:S04]  /*11b0*/  UIADD3 UR4, UPT, UPT, -UR7, URZ, URZ ;  /* 0x000000ff07047290 */ /* 0x000fc8000fffe1ff */
[----:B------:R-:W-:Y:S01]  /*11c0*/  IMAD.U32 R61, RZ, RZ, UR5 ;  /* 0x00000005ff3d7e24 */ /* 0x000fe2000f8e00ff */
[----:B------:R-:W-:-:S06]  /*11d0*/  UIMAD UR4, UR9, UR4, UR26 ;  /* 0x00000004090472a4 */ /* 0x000fcc000f8e021a */
[----:B------:R-:W-:Y:S01]  /*11e0*/  IMAD.U32 R60, RZ, RZ, UR4 ;  /* 0x00000004ff3c7e24 */ /* 0x000fe2000f8e00ff */
[----:B-12---:R-:W-:Y:S06]  /*11f0*/  BRA.U UP6, `(.L_x_17) ;  /* 0x00000001066c7547 */ /* 0x006fec000b800000 */
[----:B------:R-:W-:Y:S02]  /*1200*/  R2UR UR15, R60 ;  /* 0x000000003c0f72ca */ /* 0x000fe400000e0000 */
[----:B------:R-:W-:-:S11]  /*1210*/  R2UR UR5, R61 ;  /* 0x000000003d0572ca */ /* 0x000fd600000e0000 */
[----:B------:R-:W-:Y:S02]  /*1220*/  UISETP.NE.AND UP0, UPT, UR15, URZ, UPT ;  /* 0x000000ff0f00728c */ /* 0x000fe4000bf05270 */
[----:B------:R-:W-:Y:S02]  /*1230*/  UISETP.NE.AND UP2, UPT, UR15, 0x1, UPT ;  /* 0x000000010f00788c */ /* 0x000fe4000bf45270 */
[----:B------:R-:W-:Y:S02]  /*1240*/  ULOP3.LUT UR4, UR5, 0x2, URZ, 0x3c, !UPT ;  /* 0x0000000205047892 */ /* 0x000fe4000f8e3cff */
[----:B------:R-:W-:Y:S02]  /*1250*/  UISETP.GT.U32.AND UP4, UPT, UR5, 0x1, UP0 ;  /* 0x000000010500788c */ /* 0x000fe40008784070 */
[----:B------:R-:W-:Y:S02]  /*1260*/  UISETP.GT.U32.AND UP3, UPT, UR5, 0x1, UP2 ;  /* 0x000000010500788c */ /* 0x000fe40009764070 */
[----:B------:R-:W-:-:S02]  /*1270*/  UISETP.GT.U32.AND UP1, UPT, UR4, 0x1, UP0 ;  /* 0x000000010400788c */ /* 0x000fc40008724070 */
[----:B------:R-:W-:Y:S02]  /*1280*/  ULOP3.LUT UR10, UR5, 0xfffffffe, URZ, 0xc0, !UPT ;  /* 0xfffffffe050a7892 */ /* 0x000fe4000f8ec0ff */
[----:B------:R-:W-:Y:S02]  /*1290*/  UISETP.GT.U32.AND UP0, UPT, UR4, 0x1, UP2 ;  /* 0x000000010400788c */ /* 0x000fe40009704070 */
[----:B------:R-:W-:Y:S02]  /*12a0*/  USEL UR6, URZ, 0x1, UP4 ;  /* 0x00000001ff067887 */ /* 0x000fe4000a000000 */
[----:B------:R-:W-:Y:S02]  /*12b0*/  USEL UR5, URZ, 0x10, UP3 ;  /* 0x00000010ff057887 */ /* 0x000fe40009800000 */
[----:B------:R-:W-:Y:S02]  /*12c0*/  USEL UR4, URZ, 0x2, UP4 ;  /* 0x00000002ff047887 */ /* 0x000fe4000a000000 */
[----:B------:R-:W-:-:S02]  /*12d0*/  USEL UR9, URZ, 0x20, UP3 ;  /* 0x00000020ff097887 */ /* 0x000fc40009800000 */
[----:B------:R-:W-:Y:S02]  /*12e0*/  USEL UR8, URZ, 0x4, UP1 ;  /* 0x00000004ff087887 */ /* 0x000fe40008800000 */
[----:B------:R-:W-:Y:S02]  /*12f0*/  UIADD3 UR4, UPT, UPT, UR4, UR5, UR6 ;  /* 0x0000000504047290 */ /* 0x000fe4000fffe006 */
[----:B------:R-:W-:Y:S02]  /*1300*/  USEL UR6, URZ, 0x8, UP1 ;  /* 0x00000008ff067887 */ /* 0x000fe40008800000 */
[----:B------:R-:W-:Y:S02]  /*1310*/  USEL UR7, URZ, 0x40, UP0 ;  /* 0x00000040ff077887 */ /* 0x000fe40008000000 */
[----:B------:R-:W-:Y:S02]  /*1320*/  UIADD3 UR5, UPT, UPT, UR8, UR9, UR4 ;  /* 0x0000000908057290 */ /* 0x000fe4000fffe004 */
[----:B------:R-:W-:-:S02]  /*1330*/  ULEA UR4, UR15, UR10, 0x2 ;  /* 0x0000000a0f047291 */ /* 0x000fc4000f8e10ff */
[----:B------:R-:W-:Y:S02]  /*1340*/  USEL UR8, URZ, 0x80, UP0 ;  /* 0x00000080ff087887 */ /* 0x000fe40008000000 */
[----:B------:R-:W-:-:S03]  /*1350*/  UIADD3 UR5, UPT, UPT, UR6, UR7, UR5 ;  /* 0x0000000706057290 */ /* 0x000fc6000fffe005 */
[----:B------:R-:W-:Y:S01]  /*1360*/  UMOV UR6, 0x3 ;  /* 0x0000000300067882 */ /* 0x000fe20000000000 */
[----:B------:R-:W-:Y:S02]  /*1370*/  UIADD3 UR5, UPT, UPT, UR5, UR8, URZ ;  /* 0x0000000805057290 */ /* 0x000fe4000fffe0ff */
[----:B------:R-:W-:-:S04]  /*1380*/  USHF.L.U32 UR4, UR6, UR4, URZ ;  /* 0x0000000406047299 */ /* 0x000fc800080006ff */
[----:B------:R-:W-:Y:S02]  /*1390*/  IMAD.U32 R3, RZ, RZ, UR5 ;  /* 0x00000005ff037e24 */ /* 0x000fe4000f8e00ff */
[----:B------:R-:W-:-:S07]  /*13a0*/  IMAD.U32 R2, RZ, RZ, UR4 ;  /* 0x00000004ff027e24 */ /* 0x000fce000f8e00ff */
.L_x_17:
[----:B------:R-:W1:Y:S01]  /*13b0*/  S2UR UR36, SR_CTAID.Z ;  /* 0x00000000002479c3 */ /* 0x000e620000002700 */
[----:B------:R-:W-:Y:S02]  /*13c0*/  UISETP.GE.AND UP0, UPT, UR23, 0x1, UPT ;  /* 0x000000011700788c */ /* 0x000fe4000bf06270 */
[----:B------:R-:W-:Y:S02]  /*13d0*/  ULOP3.LUT UR37, UR37, 0xffff, URZ, 0xc0, !UPT ;  /* 0x0000ffff25257892 */ /* 0x000fe4000f8ec0ff */
[----:B------:R-:W-:Y:S02]  /*13e0*/  ULOP3.LUT UR31, UR31, 0xffff, URZ, 0xc0, !UPT ;  /* 0x0000ffff1f1f7892 */ /* 0x000fe4000f8ec0ff */
[----:B------:R-:W-:Y:S02]  /*13f0*/  UISETP.NE.AND UP3, UPT, UR22, 0x2, UPT ;  /* 0x000000021600788c */ /* 0x000fe4000bf65270 */
[----:B------:R-:W-:Y:S02]  /*1400*/  ULOP3.LUT UR57, UR12, 0x1, URZ, 0xc0, !UPT ;  /* 0x000000010c397892 */ /* 0x000fe4000f8ec0ff */
[----:B------:R-:W-:-:S02]  /*1410*/  ULOP3.LUT UR54, UR11, 0x1, URZ, 0xc0, !UPT ;  /* 0x000000010b367892 */ /* 0x000fc4000f8ec0ff */
[----:B------:R-:W-:Y:S02]  /*1420*/  ULOP3.LUT UR40, UR38, 0x400, URZ, 0xc0, !UPT ;  /* 0x0000040026287892 */ /* 0x000fe4000f8ec0ff */
[----:B------:R-:W-:Y:S02]  /*1430*/  USHF.L.U32 UR37, UR13, UR37, URZ ;  /* 0x000000250d257299 */ /* 0x000fe400080006ff */
[----:B------:R-:W-:Y:S01]  /*1440*/  USHF.L.U32 UR31, UR14, UR31, URZ ;  /* 0x0000001f0e1f7299 */ /* 0x000fe200080006ff */
[----:B------:R-:W-:Y:S01]  /*1450*/  UMOV UR20, UR24 ;  /* 0x0000001800147c82 */ /* 0x000fe20008000000 */
[----:B------:R-:W-:Y:S10]  /*1460*/  BRA.U !UP0, `(.L_x_18) ;  /* 0x0000000108d47547 */ /* 0x000ff4000b800000 */
[----:B------:R-:W2:Y:S01]  /*1470*/  LDCU.128 UR12, c[0x0][0xb10] ;  /* 0x00016200ff0c77ac */ /* 0x000ea20008000c00 */
[----:B------:R-:W3:Y:S01]  /*1480*/  LDCU UR6, c[0x0][0x370] ;  /* 0x00006e00ff0677ac */ /* 0x000ee20008000800 */
[----:B------:R-:W4:Y:S01]  /*1490*/  LDCU UR5, c[0x0][0x374] ;  /* 0x00006e80ff0577ac */ /* 0x000f220008000800 */
[----:B------:R-:W1:Y:S01]  /*14a0*/  LDCU UR25, c[0x0][0xb0c] ;  /* 0x00016180ff1977ac */ /* 0x000e620008000800 */
[----:B------:R-:W1:Y:S01]  /*14b0*/  LDCU UR4, c[0x0][0xb20] ;  /* 0x00016400ff0477ac */ /* 0x000e620008000800 */
[----:B------:R-:W1:Y:S01]  /*14c0*/  LDCU.64 UR8, c[0x0][0xb28] ;  /* 0x00016500ff0877ac */ /* 0x000e620008000a00 */
[----:B--2---:R-:W-:Y:S02]  /*14d0*/  UISETP.NE.AND UP0, UPT, UR14, 0x1, UPT ;  /* 0x000000010e00788c */ /* 0x004fe4000bf05270 */
[----:B----4-:R-:W-:Y:S02]  /*14e0*/  UIMAD.WIDE.U32 UR10, UR5, UR15, URZ ;  /* 0x0000000f050a72a5 */ /* 0x010fe4000f8e00ff */
[----:B---3--:R-:W-:-:S02]  /*14f0*/  UIMAD.WIDE.U32 UR18, UR6, UR12, URZ ;  /* 0x0000000c061272a5 */ /* 0x008fc4000f8e00ff */
[----:B-1----:R-:W-:Y:S02]  /*1500*/  UISETP.NE.AND UP1, UPT, UR25, 0x1, UPT ;  /* 0x000000011900788c */ /* 0x002fe4000bf25270 */
[----:B------:R-:W-:Y:S01]  /*1510*/  UISETP.NE.AND UP2, UPT, UR23, 0x1, UPT ;  /* 0x000000011700788c */ /* 0x000fe2000bf45270 */
[----:B------:R-:W-:Y:S02]  /*1520*/  UMOV UR10, UR11 ;  /* 0x0000000b000a7c82 */ /* 0x000fe40008000000 */
[----:B------:R-:W-:Y:S01]  /*1530*/  UMOV UR18, UR19 ;  /* 0x0000001300127c82 */ /* 0x000fe20008000000 */
[----:B------:R-:W-:Y:S02]  /*1540*/  @UP0 USHF.R.U32.HI UR5, URZ, UR4, UR10 ;  /* 0x00000004ff050299 */ /* 0x000fe4000801160a */
[----:B------:R-:W-:Y:S02]  /*1550*/  UIMAD.WIDE.U32 UR20, UR26, UR15, URZ ;  /* 0x0000000f1a1472a5 */ /* 0x000fe4000f8e00ff */
[----:B------:R-:W-:-:S02]  /*1560*/  UIMAD.WIDE.U32 UR10, UR5, UR8, URZ ;  /* 0x00000008050a72a5 */ /* 0x000fc4000f8e00ff */
[----:B------:R-:W-:Y:S02]  /*1570*/  @UP1 USHF.R.U32.HI UR6, URZ, UR13, UR18 ;  /* 0x0000000dff061299 */ /* 0x000fe40008011612 */
[----:B------:R-:W-:Y:S02]  /*1580*/  UIMAD.WIDE.U32 UR16, UR24, UR12, URZ ;  /* 0x0000000c181072a5 */ /* 0x000fe4000f8e00ff */
[----:B------:R-:W-:Y:S01]  /*1590*/  UIMAD.WIDE.U32 UR18, UR6, UR8, URZ ;  /* 0x00000008061272a5 */ /* 0x000fe2000f8e00ff */
[----:B------:R-:W-:Y:S01]  /*15a0*/  UMOV UR20, UR21 ;  /* 0x0000001500147c82 */ /* 0x000fe20008000000 */
[----:B------:R-:W-:Y:S01]  /*15b0*/  UMOV UR10, UR11 ;  /* 0x0000000b000a7c82 */ /* 0x000fe20008000000 */
[----:B------:R-:W-:Y:S02]  /*15c0*/  USHF.R.U32.HI UR20, URZ, UR4, UR20 ;  /* 0x00000004ff147299 */ /* 0x000fe40008011614 */
[----:B------:R-:W-:Y:S02]  /*15d0*/  @UP2 USHF.R.U32.HI UR5, URZ, UR9, UR10 ;  /* 0x00000009ff052299 */ /* 0x000fe4000801160a */
[----:B------:R-:W-:Y:S01]  /*15e0*/  UMOV UR7, UR19 ;  /* 0x0000001300077c82 */ /* 0x000fe20008000000 */
[----:B------:R-:W-:Y:S01]  /*15f0*/  UMOV UR16, UR17 ;  /* 0x0000001100107c82 */ /* 0x000fe20008000000 */
[----:B------:R-:W-:-:S02]  /*1600*/  @UP2 USHF.R.U32.HI UR6, URZ, UR9, UR7 ;  /* 0x00000009ff062299 */ /* 0x000fc40008011607 */
[----:B------:R-:W-:Y:S02]  /*1610*/  USHF.R.U32.HI UR16, URZ, UR13, UR16 ;  /* 0x0000000dff107299 */ /* 0x000fe40008011610 */
[----:B------:R-:W-:Y:S02]  /*1620*/  USEL UR4, UR26, UR20, !UP0 ;  /* 0x000000141a047287 */ /* 0x000fe4000c000000 */
[----:B------:R-:W-:Y:S02]  /*1630*/  UIMAD UR7, UR5, UR23, URZ ;  /* 0x00000017050772a4 */ /* 0x000fe4000f8e02ff */
[----:B------:R-:W-:Y:S02]  /*1640*/  USEL UR5, UR24, UR16, !UP1 ;  /* 0x0000001018057287 */ /* 0x000fe4000c800000 */
[----:B------:R-:W-:Y:S02]  /*1650*/  UIMAD UR12, UR6, UR23, URZ ;  /* 0x00000017060c72a4 */ /* 0x000fe4000f8e02ff */
[----:B------:R-:W-:-:S02]  /*1660*/  UISETP.GE.AND UP0, UPT, UR4, UR7, UPT ;  /* 0x000000070400728c */ /* 0x000fc4000bf06270 */
[----:B------:R-:W-:Y:S02]  /*1670*/  UIMAD.WIDE.U32 UR10, UR4, UR8, URZ ;  /* 0x00000008040a72a5 */ /* 0x000fe4000f8e00ff */
[----:B------:R-:W-:Y:S02]  /*1680*/  UISETP.GE.OR UP0, UPT, UR5, UR12, UP0 ;  /* 0x0000000c0500728c */ /* 0x000fe40008706670 */
[----:B------:R-:W-:Y:S02]  /*1690*/  UIMAD.WIDE.U32 UR12, UR5, UR8, URZ ;  /* 0x00000008050c72a5 */ /* 0x000fe4000f8e00ff */
[----:B------:R-:W-:Y:S01]  /*16a0*/  UIADD3 UR10, UPT, UPT, -UR4, URZ, URZ ;  /* 0x000000ff040a7290 */ /* 0x000fe2000fffe1ff */
[----:B------:R-:W-:Y:S01]  /*16b0*/  UMOV UR8, UR11 ;  /* 0x0000000b00087c82 */ /* 0x000fe20008000000 */
[----:B------:R-:W-:Y:S02]  /*16c0*/  UIADD3 UR20, UPT, UPT, -UR5, URZ, URZ ;  /* 0x000000ff05147290 */ /* 0x000fe4000fffe1ff */
[----:B------:R-:W-:-:S03]  /*16d0*/  USHF.R.U32.HI UR8, URZ, UR9, UR8 ;  /* 0x00000009ff087299 */ /* 0x000fc60008011608 */
[----:B------:R-:W-:Y:S01]  /*16e0*/  @!UP0 UMOV UR7, UR13 ;  /* 0x0000000d00078c82 */ /* 0x000fe20008000000 */
[----:B------:R-:W-:Y:S02]  /*16f0*/  UIMAD UR26, UR14, UR10, UR26 ;  /* 0x0000000a0e1a72a4 */ /* 0x000fe4000f8e021a */
[----:B------:R-:W-:Y:S02]  /*1700*/  USEL UR8, UR4, UR8, !UP2 ;  /* 0x0000000804087287 */ /* 0x000fe4000d000000 */
[----:B------:R-:W-:Y:S02]  /*1710*/  @!UP0 USHF.R.U32.HI UR7, URZ, UR9, UR7 ;  /* 0x00000009ff078299 */ /* 0x000fe40008011607 */
[----:B------:R-:W-:Y:S02]  /*1720*/  UIADD3 UR9, UPT, UPT, -UR8, URZ, URZ ;  /* 0x000000ff08097290 */ /* 0x000fe4000fffe1ff */
[----:B------:R-:W-:Y:S02]  /*1730*/  @!UP0 USEL UR7, UR5, UR7, !UP2 ;  /* 0x0000000705078287 */ /* 0x000fe4000d000000 */
[----:B------:R-:W-:-:S02]  /*1740*/  UIMAD UR9, UR23, UR9, UR4 ;  /* 0x00000009170972a4 */ /* 0x000fc4000f8e0204 */
[----:B------:R-:W-:Y:S02]  /*1750*/  @!UP0 UIADD3 UR8, UPT, UPT, UR8, -UR7, URZ ;  /* 0x8000000708088290 */ /* 0x000fe4000fffe0ff */
[----:B------:R-:W-:Y:S02]  /*1760*/  @!UP0 UIMAD UR6, UR9, UR6, UR7 ;  /* 0x00000006090682a4 */ /* 0x000fe4000f8e0207 */
[----:B------:R-:W-:Y:S02]  /*1770*/  @!UP0 UIMAD UR4, UR8, UR23, UR5 ;  /* 0x00000017080482a4 */ /* 0x000fe4000f8e0205 */
[----:B------:R-:W-:Y:S02]  /*1780*/  UIMAD UR20, UR25, UR20, UR24 ;  /* 0x00000014191472a4 */ /* 0x000fe4000f8e0218 */
[----:B------:R-:W-:Y:S01]  /*1790*/  UIMAD UR26, UR4, UR14, UR26 ;  /* 0x0000000e041a72a4 */ /* 0x000fe2000f8e021a */
[----:B------:R-:W-:Y:S02]  /*17a0*/  @!UP0 UMOV UR5, UR6 ;  /* 0x0000000600058c82 */ /* 0x000fe40008000000 */
[----:B------:R-:W-:-:S12]  /*17b0*/  UIMAD UR20, UR5, UR25, UR20 ;  /* 0x00000019051472a4 */ /* 0x000fd8000f8e0214 */
.L_x_18:
[----:B------:R-:W-:-:S09]  /*17c0*/  UISETP.NE.AND UP0, UPT, UR27, 0x1, UPT ;  /* 0x000000011b00788c */ /* 0x000fd2000bf05270 */
[----:B------:R-:W-:Y:S05]  /*17d0*/  BRA.U UP0, `(.L_x_19) ;  /* 0x0000000100447547 */ /* 0x000fea000b800000 */
[----:B------:R-:W2:Y:S01]  /*17e0*/  LDCU.128 UR8, c[0x0][0xb10] ;  /* 0x00016200ff0877ac */ /* 0x000ea20008000c00 */
[----:B------:R-:W3:Y:S01]  /*17f0*/  LDCU UR12, c[0x0][0xb0c] ;  /* 0x00016180ff0c77ac */ /* 0x000ee20008000800 */
[----:B------:R-:W4:Y:S01]  /*1800*/  LDCU UR13, c[0x0][0xb20] ;  /* 0x00016400ff0d77ac */ /* 0x000f220008000800 */
[----:B--2---:R-:W-:Y:S02]  /*1810*/  UIMAD.WIDE.U32 UR6, UR20, UR8, URZ ;  /* 0x00000008140672a5 */ /* 0x004fe4000f8e00ff */
[----:B------:R-:W-:Y:S02]  /*1820*/  UIMAD.WIDE.U32 UR4, UR26, UR11, URZ ;  /* 0x0000000b1a0472a5 */ /* 0x000fe4000f8e00ff */
[----:B---3--:R-:W-:Y:S02]  /*1830*/  UISETP.NE.AND UP1, UPT, UR12, 0x1, UPT ;  /* 0x000000010c00788c */ /* 0x008fe4000bf25270 */
[----:B------:R-:W-:Y:S01]  /*1840*/  UISETP.NE.AND UP0, UPT, UR10, 0x1, UPT ;  /* 0x000000010a00788c */ /* 0x000fe2000bf05270 */
[----:B------:R-:W-:-:S02]  /*1850*/  UMOV UR6, UR7 ;  /* 0x0000000700067c82 */ /* 0x000fc40008000000 */
[----:B------:R-:W-:Y:S01]  /*1860*/  UMOV UR4, UR5 ;  /* 0x0000000500047c82 */ /* 0x000fe20008000000 */
[----:B------:R-:W-:Y:S02]  /*1870*/  USHF.R.U32.HI UR9, URZ, UR9, UR6 ;  /* 0x00000009ff097299 */ /* 0x000fe40008011606 */
[----:B----4-:R-:W-:Y:S02]  /*1880*/  USHF.R.U32.HI UR4, URZ, UR13, UR4 ;  /* 0x0000000dff047299 */ /* 0x010fe40008011604 */
[----:B------:R-:W-:Y:S02]  /*1890*/  USEL UR5, UR20, UR9, !UP1 ;  /* 0x0000000914057287 */ /* 0x000fe4000c800000 */
[----:B------:R-:W-:-:S04]  /*18a0*/  USEL UR4, UR26, UR4, !UP0 ;  /* 0x000000041a047287 */ /* 0x000fc8000c000000 */
[----:B------:R-:W-:Y:S02]  /*18b0*/  UIADD3 UR6, UPT, UPT, -UR4, UR5, URZ ;  /* 0x0000000504067290 */ /* 0x000fe4000fffe1ff */
[----:B------:R-:W-:Y:S02]  /*18c0*/  UIADD3 UR4, UPT, UPT, UR4, -UR5, URZ ;  /* 0x8000000504047290 */ /* 0x000fe4000fffe0ff */
[----:B------:R-:W-:Y:S02]  /*18d0*/  UIMAD UR26, UR6, UR10, UR26 ;  /* 0x0000000a061a72a4 */ /* 0x000fe4000f8e021a */
[----:B------:R-:W-:-:S12]  /*18e0*/  UIMAD UR20, UR4, UR12, UR20 ;  /* 0x0000000c041472a4 */ /* 0x000fd8000f8e0214 */
.L_x_19:
[----:B------:R-:W-:-:S09]  /*18f0*/  UISETP.EQ.U32.AND UP0, UPT, UR28, 0x1, UPT ;  /* 0x000000011c00788c */ /* 0x000fd2000bf02070 */
[----:B------:R-:W-:Y:S05]  /*1900*/  BRA.U !UP0, `(.L_x_20) ;  /* 0x00000001080c7547 */ /* 0x000fea000b800000 */
[----:B------:R-:W-:Y:S01]  /*1910*/  UCGABAR_WAIT ;  /* 0x0000000000007dc7 */ /* 0x000fe20008000000 */
[----:B------:R-:W-:Y:S01]  /*1920*/  CCTL.IVALL ;  /* 0x00000000ff00798f */ /* 0x000fe20002000000 */
[----:B------:R-:W-:Y:S05]  /*1930*/  BRA `(.L_x_21) ;  /* 0x0000000000047947 */ /* 0x000fea0003800000 */
.L_x_20:
[----:B------:R-:W-:Y:S06]  /*1940*/  BAR.SYNC.DEFER_BLOCKING 0x0 ;  /* 0x0000000000007b1d */ /* 0x000fec0000010000 */
.L_x_21:
[----:B------:R-:W-:Y:S05]  /*1950*/  BRA.U UP3, `(.L_x_22) ;  /* 0x0000001903247547 */ /* 0x000fea000b800000 */
[----:B------:R-:W2:Y:S01]  /*1960*/  LDCU UR6, c[0x0][0x38c] ;  /* 0x00007180ff0677ac */ /* 0x000ea20008000800 */
[----:B------:R-:W-:Y:S01]  /*1970*/  PLOP3.LUT P2, PT, PT, PT, UP5, 0x80, 0x8 ;  /* 0x000000000008781c */ /* 0x000fe20003f4f058 */
[----:B------:R-:W-:Y:S01]  /*1980*/  IMAD.MOV.U32 R12, RZ, RZ, 0x1 ;  /* 0x00000001ff0c7424 */ /* 0x000fe200078e00ff */
[----:B------:R-:W-:Y:S01]  /*1990*/  ISETP.NE.AND P3, PT, R0, RZ, P4 ;  /* 0x000000ff0000720c */ /* 0x000fe20002765270 */
[----:B------:R-:W-:Y:S01]  /*19a0*/  USHF.L.U32 UR7, UR24, 0x5, URZ ;  /* 0x0000000518077899 */ /* 0x000fe200080006ff */
[----:B------:R-:W-:Y:S01]  /*19b0*/  PLOP3.LUT P2, PT, P2, PT, PT, 0x8, 0x80 ;  /* 0x000000000080781c */ /* 0x000fe2000174e170 */
[----:B------:R-:W-:Y:S01]  /*19c0*/  USHF.L.U32 UR8, UR24, 0x6, URZ ;  /* 0x0000000618087899 */ /* 0x000fe200080006ff */
[----:B------:R-:W-:Y:S01]  /*19d0*/  CS2R R10, SRZ ;  /* 0x00000000000a7805 */ /* 0x000fe2000001ff00 */
[----:B------:R-:W-:Y:S01]  /*19e0*/  UISETP.NE.AND UP1, UPT, UR22, URZ, UPT ;  /* 0x000000ff1600728c */ /* 0x000fe2000bf25270 */
[----:B------:R-:W-:Y:S01]  /*19f0*/  IMAD.MOV.U32 R9, RZ, RZ, RZ ;  /* 0x000000ffff097224 */ /* 0x000fe200078e00ff */
[----:B------:R-:W3:Y:S01]  /*1a00*/  LDCU UR50, c[0x0][0x370] ;  /* 0x00006e00ff3277ac */ /* 0x000ee20008000800 */
[----:B------:R-:W-:Y:S01]  /*1a10*/  IMAD.MOV.U32 R8, RZ, RZ, 0x1 ;  /* 0x00000001ff087424 */ /* 0x000fe200078e00ff */
[----:B------:R-:W-:Y:S01]  /*1a20*/  USEL UR39, UR41, 0x2, UP1 ;  /* 0x0000000229277887 */ /* 0x000fe20008800000 */
[----:B------:R-:W4:Y:S01]  /*1a30*/  LDCU.64 UR46, c[0x0][0x348] ;  /* 0x00006900ff2e77ac */ /* 0x000f220008000a00 */
[----:B--2---:R-:W-:-:S02]  /*1a40*/  UIADD3 UR5, UPT, UPT, UR6, 0x7f, URZ ;  /* 0x0000007f06057890 */ /* 0x004fc4000fffe0ff */
[----:B------:R-:W-:Y:S02]  /*1a50*/  UIADD3 UR58, UPT, UPT, UR6, 0xfe, URZ ;  /* 0x000000fe063a7890 */ /* 0x000fe4000fffe0ff */
[----:B------:R-:W-:Y:S01]  /*1a60*/  USHF.R.S32.HI UR4, URZ, 0x1f, UR5 ;  /* 0x0000001fff047899 */ /* 0x000fe20008011405 */
[----:B------:R-:W2:Y:S03]  /*1a70*/  LDCU UR49, c[0x0][0x374] ;  /* 0x00006e80ff3177ac */ /* 0x000ea60008000800 */
[----:B------:R-:W-:Y:S02]  /*1a80*/  ULEA.HI UR4, UR4, UR5, URZ, 0x7 ;  /* 0x0000000504047291 */ /* 0x000fe4000f8f38ff */
[----:B------:R-:W-:Y:S02]  /*1a90*/  UIADD3 UR5, UPT, UPT, UR6, -0x1, URZ ;  /* 0xffffffff06057890 */ /* 0x000fe4000fffe0ff */
[----:B------:R-:W-:-:S02]  /*1aa0*/  USHF.R.S32.HI UR52, URZ, 0x7, UR4 ;  /* 0x00000007ff347899 */ /* 0x000fc40008011404 */
[----:B------:R-:W-:Y:S02]  /*1ab0*/  UISETP.GE.U32.AND UP2, UPT, UR5, -0xff, UPT ;  /* 0xffffff010500788c */ /* 0x000fe4000bf46070 */
[----:B------:R-:W-:Y:S02]  /*1ac0*/  UISETP.LT.U32.AND UP0, UPT, UR52, 0x8, UPT ;  /* 0x000000083400788c */ /* 0x000fe4000bf01070 */
[----:B------:R-:W-:Y:S02]  /*1ad0*/  ULOP3.LUT UR6, UR7, 0x20, URZ, 0xc0, !UPT ;  /* 0x0000002007067892 */ /* 0x000fe4000f8ec0ff */
[----:B------:R-:W-:Y:S02]  /*1ae0*/  USEL UR51, UR52, 0x8, UP0 ;  /* 0x0000000834337887 */ /* 0x000fe40008000000 */
[----:B------:R-:W-:Y:S02]  /*1af0*/  ULOP3.LUT UR5, UR8, 0x40, URZ, 0xc0, !UPT ;  /* 0x0000004008057892 */ /* 0x000fe4000f8ec0ff */
[----:B------:R-:W-:-:S02]  /*1b00*/  UIADD3 UR4, UPT, UPT, UR51, -0x1, URZ ;  /* 0xffffffff33047890 */ /* 0x000fc4000fffe0ff */
[----:B------:R-:W-:Y:S02]  /*1b10*/  @UP2 UIADD3 UR4, UPT, UPT, UR51, URZ, URZ ;  /* 0x000000ff33042290 */ /* 0x000fe4000fffe0ff */
[----:B------:R-:W-:Y:S02]  /*1b20*/  ULEA UR57, UR57, UR6, 0x4 ;  /* 0x0000000639397291 */ /* 0x000fe4000f8e20ff */
[----:B------:R-:W-:Y:S02]  /*1b30*/  ULEA UR54, UR54, UR5, 0x5 ;  /* 0x0000000536367291 */ /* 0x000fe4000f8e28ff */
[----:B------:R-:W-:Y:S02]  /*1b40*/  UIADD3 UR56, UPT, UPT, UR52, -UR51, URZ ;  /* 0x8000003334387290 */ /* 0x000fe4000fffe0ff */
[----:B------:R-:W-:Y:S02]  /*1b50*/  UIADD3 UR41, UPT, UPT, UR4, 0x1, URZ ;  /* 0x0000000104297890 */ /* 0x000fe4000fffe0ff */
[----:B------:R-:W-:Y:S01]  /*1b60*/  UIADD3 UR53, UPT, UPT, -UR4, URZ, URZ ;  /* 0x000000ff04357290 */ /* 0x000fe2000fffe1ff */
[----:B--234-:R-:W-:-:S11]  /*1b70*/  UMOV UR29, URZ ;  /* 0x000000ff001d7c82 */ /* 0x01cfd60008000000 */
.L_x_46:
[----:B------:R-:W-:Y:S01]  /*1b80*/  UISETP.NE.AND UP0, UPT, UR55, URZ, UPT ;  /* 0x000000ff3700728c */ /* 0x000fe2000bf05270 */
[----:B------:R-:W2:Y:S08]  /*1b90*/  S2UR UR55, SR_CgaCtaId ;  /* 0x00000000003779c3 */ /* 0x000eb00000008800 */
[----:B-1-3--:R-:W-:Y:S05]  /*1ba0*/  BRA.U UP0, `(.L_x_23) ;  /* 0x0000000100347547 */ /* 0x00afea000b800000 */
[----:B------:R-:W3:Y:S01]  /*1bb0*/  S2R R0, SR_CgaCtaId ;  /* 0x0000000000007919 */ /* 0x000ee20000008800 */
[----:B------:R-:W-:Y:S02]  /*1bc0*/  MOV R3, 0x400 ;  /* 0x0000040000037802 */ /* 0x000fe40000000f00 */
[----:B------:R-:W-:Y:S02]  /*1bd0*/  SHF.L.U32 R2, R8, 0x1f, RZ ;  /* 0x0000001f08027819 */ /* 0x000fe400000006ff */
[----:B---3--:R-:W-:-:S05]  /*1be0*/  LEA R0, R0, R3, 0x18 ;  /* 0x0000000300007211 */ /* 0x008fca00078ec0ff */
[----:B------:R-:W-:-:S04]  /*1bf0*/  IMAD R3, R9, 0x8, R0 ;  /* 0x0000000809037824 */ /* 0x000fc800078e0200 */
[----:B------:R-:W3:Y:S02]  /*1c00*/  SYNCS.PHASECHK.TRANS64.TRYWAIT P0, [R3+URZ+0x130], R2 ;  /* 0x00013002030075a7 */ /* 0x000ee400080011ff */
[----:B---3--:R-:W-:Y:S05]  /*1c10*/  @!P0 BRA `(.L_x_24) ;  /* 0x0000006800048947 */ /* 0x008fea0003800000 */
.L_x_141:
[----:B------:R-:W-:Y:S01]  /*1c20*/  VIADD R9, R9, 0x1 ;  /* 0x0000000109097836 */ /* 0x000fe20000000000 */
[----:B------:R3:W-:Y:S04]  /*1c30*/  SYNCS.ARRIVE.TRANS64.A1T0 RZ, [R3+URZ+0x120], RZ ;  /* 0x000120ff03ff79a7 */ /* 0x0007e800081000ff */
[----:B------:R-:W-:-:S04]  /*1c40*/  ISETP.NE.AND P0, PT, R9, 0x2, PT ;  /* 0x000000020900780c */ /* 0x000fc80003f05270 */
[----:B------:R-:W-:Y:S02]  /*1c50*/  SEL R9, R9, RZ, P0 ;  /* 0x000000ff09097207 */ /* 0x000fe40000000000 */
[----:B---3--:R-:W-:-:S04]  /*1c60*/  SEL R3, RZ, 0x1, P0 ;  /* 0x00000001ff037807 */ /* 0x008fc80000000000 */
[----:B------:R-:W-:Y:S02]  /*1c70*/  LOP3.LUT R8, R8, R3, RZ, 0x3c, !PT ;  /* 0x0000000308087212 */ /* 0x000fe400078e3cff */
.L_x_23:
[----:B------:R-:W-:Y:S01]  /*1c80*/  UMOV UR21, 0x400 ;  /* 0x0000040000157882 */ /* 0x000fe20000000000 */
[----:B------:R-:W-:Y:S01]  /*1c90*/  SHF.L.U32 R0, R12, 0x1f, RZ ;  /* 0x0000001f0c007819 */ /* 0x000fe200000006ff */
[----:B--2---:R-:W-:Y:S02]  /*1ca0*/  ULEA UR21, UR55, UR21, 0x18 ;  /* 0x0000001537157291 */ /* 0x004fe4000f8ec0ff */
[----:B------:R-:W-:Y:S02]  /*1cb0*/  UISETP.GE.U32.AND UP0, UPT, UR58, 0xff, UPT ;  /* 0x000000ff3a00788c */ /* 0x000fe4000bf06070 */
[----:B------:R-:W-:Y:S02]  /*1cc0*/  ULEA UR4, UR29, UR21, 0x3 ;  /* 0x000000151d047291 */ /* 0x000fe4000f8e18ff */
[----:B------:R-:W-:Y:S01]  /*1cd0*/  ULEA UR19, UR26, UR57, 0x6 ;  /* 0x000000391a137291 */ /* 0x000fe2000f8e30ff */
[----:B------:R-:W-:-:S06]  /*1ce0*/  UMOV UR13, URZ ;  /* 0x000000ff000d7c82 */ /* 0x000fcc0008000000 */
[----:B------:R2:W3:Y:S01]  /*1cf0*/  SYNCS.PHASECHK.TRANS64.TRYWAIT P1, [UR4+0x40], R0 ;  /* 0x00004000ff0075a7 */ /* 0x0004e20008021104 */
[----:B------:R-:W-:-:S04]  /*1d00*/  ULEA.HI UR4, UR20, UR20, URZ, 0x1 ;  /* 0x0000001414047291 */ /* 0x000fc8000f8f08ff */
[----:B------:R-:W-:-:S04]  /*1d10*/  USHF.L.U32 UR4, UR4, 0x6, URZ ;  /* 0x0000000604047899 */ /* 0x000fc800080006ff */
[----:B------:R-:W-:-:S04]  /*1d20*/  ULOP3.LUT UR35, UR4, 0xffffff80, URZ, 0xc0, !UPT ;  /* 0xffffff8004237892 */ /* 0x000fc8000f8ec0ff */
[----:B------:R-:W-:Y:S01]  /*1d30*/  UIADD3 UR35, UPT, UPT, UR54, UR35, URZ ;  /* 0x0000002336237290 */ /* 0x000fe2000fffe0ff */
[----:B------:R-:W-:Y:S11]  /*1d40*/  BRA.U !UP0, `(.L_x_25) ;  /* 0x0000000508187547 */ /* 0x000ff6000b800000 */
[----:B------:R-:W-:Y:S01]  /*1d50*/  UMOV UR30, UR53 ;  /* 0x00000035001e7c82 */ /* 0x000fe20008000000 */
[----:B------:R-:W-:Y:S01]  /*1d60*/  UMOV UR6, UR29 ;  /* 0x0000001d00067c82 */ /* 0x000fe20008000000 */
[----:B------:R-:W-:-:S05]  /*1d70*/  UMOV UR26, 0x40 ;  /* 0x00000040001a7882 */ /* 0x000fca0000000000 */
.L_x_33:
[----:B------:R-:W-:Y:S01]  /*1d80*/  ULEA UR5, UR6, UR21, 0x3 ;  /* 0x0000001506057291 */ /* 0x000fe2000f8e18ff */
[----:B---3--:R-:W-:Y:S01]  /*1d90*/  @P4 MOV R2, 0xc000 ;  /* 0x0000c00000024802 */ /* 0x008fe20000000f00 */
[----:B-123--:R-:W-:Y:S10]  /*1da0*/  @P1 BRA `(.L_x_26) ;  /* 0x00000000000c1947 */ /* 0x00eff40003800000 */
[----:B------:R-:W-:-:S04]  /*1db0*/  SHF.L.U32 R3, R12, 0x1f, RZ ;  /* 0x0000001f0c037819 */ /* 0x000fc800000006ff */
[----:B------:R-:W3:Y:S02]  /*1dc0*/  SYNCS.PHASECHK.TRANS64.TRYWAIT P0, [UR5+0x40], R3 ;  /* 0x00004003ff0075a7 */ /* 0x000ee40008001105 */
[----:B---3--:R-:W-:Y:S05]  /*1dd0*/  @!P0 BRA `(.L_x_27) ;  /* 0x0000006400a88947 */ /* 0x008fea0003800000 */
.L_x_26:
[----:B------:R3:W-:Y:S01]  /*1de0*/  @P4 SYNCS.ARRIVE.TRANS64 RZ, [UR5], R2 ;  /* 0x00000002ffff49a7 */ /* 0x0007e20008000005 */
[----:B------:R-:W-:Y:S02]  /*1df0*/  ULOP3.LUT UR4, UR39, 0x2, URZ, 0xfc, !UPT ;  /* 0x0000000227047892 */ /* 0x000fe4000f8efcff */
[----:B------:R-:W-:Y:S02]  /*1e00*/  UIADD3 UR30, UPT, UPT, UR30, 0x1, URZ ;  /* 0x000000011e1e7890 */ /* 0x000fe4000fffe0ff */
[----:B------:R-:W-:Y:S02]  /*1e10*/  UISETP.NE.AND UP0, UPT, UR4, 0x2, UPT ;  /* 0x000000020400788c */ /* 0x000fe4000bf05270 */
[----:B------:R-:W-:-:S07]  /*1e20*/  UISETP.NE.AND UP2, UPT, UR30, 0x1, UPT ;  /* 0x000000011e00788c */ /* 0x000fce000bf45270 */
[----:B------:R-:W-:Y:S05]  /*1e30*/  BRA.U UP0, `(.L_x_28) ;  /* 0x0000000100047547 */ /* 0x000fea000b800000 */
[----:B-1----:R-:W-:Y:S05]  /*1e40*/  BPT.TRAP 0x1 ;  /* 0x000000040000795c */ /* 0x002fea0000300000 */
.L_x_28:
[----:B------:R-:W-:Y:S04]  /*1e50*/  BSSY.RECONVERGENT B0, `(.L_x_29) ;  /* 0x0000003000007945 */ /* 0x000fe80003800200 */
[----:B------:R-:W-:Y:S05]  /*1e60*/  @!P3 BRA `(.L_x_30) ;  /* 0x000000000004b947 */ /* 0x000fea0003800000 */
[----:B-1----:R-:W-:Y:S05]  /*1e70*/  BPT.TRAP 0x1 ;  /* 0x000000040000795c */ /* 0x002fea0000300000 */
.L_x_30:
[----:B-1----:R-:W-:Y:S05]  /*1e80*/  BSYNC.RECONVERGENT B0 ;  /* 0x0000000000007941 */ /* 0x002fea0003800200 */
.L_x_29:
[----:B------:R-:W-:Y:S01]  /*1e90*/  UIADD3 UR4, UPT, UPT, UR6, 0x1, URZ ;  /* 0x0000000106047890 */ /* 0x000fe2000fffe0ff */
[----:B------:R-:W-:Y:S01]  /*1ea0*/  BSSY.RECONVERGENT B0, `(.L_x_31) ;  /* 0x000002c000007945 */ /* 0x000fe20003800200 */
[----:B------:R-:W-:Y:S02]  /*1eb0*/  ELECT P0, URZ, PT ;  /* 0x0000000000ff782f */ /* 0x000fe40003800000 */
[----:B------:R-:W-:-:S04]  /*1ec0*/  UISETP.NE.AND UP0, UPT, UR4, 0x8, UPT ;  /* 0x000000080400788c */ /* 0x000fc8000bf05270 */
[----:B------:R-:W-:Y:S02]  /*1ed0*/  USEL UR7, URZ, 0x1, UP0 ;  /* 0x00000001ff077887 */ /* 0x000fe40008000000 */
[----:B------:R-:W-:-:S04]  /*1ee0*/  USEL UR29, UR4, URZ, UP0 ;  /* 0x000000ff041d7287 */ /* 0x000fc80008000000 */
[----:B------:R-:W-:Y:S01]  /*1ef0*/  ULEA UR4, UR29, UR21, 0x3 ;  /* 0x000000151d047291 */ /* 0x000fe2000f8e18ff */
[----:B------:R-:W-:-:S04]  /*1f00*/  LOP3.LUT R12, R12, UR7, RZ, 0x3c, !PT ;  /* 0x000000070c0c7c12 */ /* 0x000fc8000f8e3cff */
[----:B--2---:R-:W-:-:S04]  /*1f10*/  SHF.L.U32 R0, R12, 0x1f, RZ ;  /* 0x0000001f0c007819 */ /* 0x004fc800000006ff */
[----:B------:R1:W2:Y:S01]  /*1f20*/  SYNCS.PHASECHK.TRANS64.TRYWAIT P1, [UR4+0x40], R0 ;  /* 0x00004000ff0075a7 */ /* 0x0002a20008021104 */
[----:B------:R-:W-:Y:S05]  /*1f30*/  @!P0 BRA `(.L_x_32) ;  /* 0x0000000000888947 */ /* 0x000fea0003800000 */
[----:B------:R-:W-:Y:S02]  /*1f40*/  USHF.L.U32 UR4, UR6, 0xd, URZ ;  /* 0x0000000d06047899 */ /* 0x000fe400080006ff */
[----:B------:R-:W-:Y:S02]  /*1f50*/  UIADD3 UR22, UP1, UPT, UR46, 0x80, URZ ;  /* 0x000000802e167890 */ /* 0x000fe4000ff3e0ff */
[----:B------:R-:W-:Y:S02]  /*1f60*/  ULOP3.LUT UR24, UR4, 0x800, UR38, 0xf8, !UPT ;  /* 0x0000080004187892 */ /* 0x000fe4000f8ef826 */
[----:B------:R-:W-:Y:S02]  /*1f70*/  ULEA UR8, UR40, UR4, 0x1 ;  /* 0x0000000428087291 */ /* 0x000fe4000f8e08ff */
[----:B------:R-:W-:Y:S02]  /*1f80*/  ULEA UR24, UR24, UR21, 0x1 ;  /* 0x0000001518187291 */ /* 0x000fe4000f8e08ff */
[----:B------:R-:W-:-:S02]  /*1f90*/  UIADD3 UR14, UP0, UPT, UR46, 0x180, URZ ;  /* 0x000001802e0e7890 */ /* 0x000fc4000ff1e0ff */
[----:B------:R-:W-:Y:S02]  /*1fa0*/  UIADD3 UR8, UPT, UPT, UR21, UR8, URZ ;  /* 0x0000000815087290 */ /* 0x000fe4000fffe0ff */
[----:B------:R-:W-:Y:S02]  /*1fb0*/  UIADD3 UR34, UPT, UPT, UR26, -0x40, URZ ;  /* 0xffffffc01a227890 */ /* 0x000fe4000fffe0ff */
[----:B------:R-:W-:Y:S02]  /*1fc0*/  ULOP3.LUT UR33, UR5, 0xfefffff8, URZ, 0xc0, !UPT ;  /* 0xfefffff805217892 */ /* 0x000fe4000f8ec0ff */
[----:B------:R-:W-:Y:S02]  /*1fd0*/  UIADD3.X UR23, UPT, UPT, URZ, UR47, URZ, UP1, !UPT ;  /* 0x0000002fff177290 */ /* 0x000fe40008ffe4ff */
[----:B------:R-:W-:Y:S02]  /*1fe0*/  UIADD3 UR32, UPT, UPT, UR24, 0x3300, URZ ;  /* 0x0000330018207890 */ /* 0x000fe4000fffe0ff */
[----:B------:R-:W-:-:S02]  /*1ff0*/  UPRMT UR7, URZ, 0x5410, UR37 ;  /* 0x00005410ff077896 */ /* 0x000fc40008000025 */
[----:B------:R-:W-:Y:S02]  /*2000*/  UIADD3 UR24, UPT, UPT, UR24, 0x5300, URZ ;  /* 0x0000530018187890 */ /* 0x000fe4000fffe0ff */
[----:B------:R-:W-:Y:S02]  /*2010*/  UIADD3.X UR15, UPT, UPT, URZ, UR47, URZ, UP0, !UPT ;  /* 0x0000002fff0f7290 */ /* 0x000fe400087fe4ff */
[----:B------:R-:W-:Y:S02]  /*2020*/  UIADD3 UR16, UPT, UPT, UR8, 0x23300, URZ ;  /* 0x0002330008107890 */ /* 0x000fe4000fffe0ff */
[----:B------:R-:W-:Y:S02]  /*2030*/  UPRMT UR4, URZ, 0x5410, UR31 ;  /* 0x00005410ff047896 */ /* 0x000fe4000800001f */
[----:B------:R-:W-:Y:S01]  /*2040*/  UIADD3 UR8, UPT, UPT, UR8, 0x24300, URZ ;  /* 0x0002430008087890 */ /* 0x000fe2000fffe0ff */
[----:B------:R-:W-:Y:S01]  /*2050*/  UMOV UR44, 0x0 ;  /* 0x00000000002c7882 */ /* 0x000fe20000000000 */
[----:B------:R-:W-:Y:S01]  /*2060*/  UMOV UR45, 0x10000000 ;  /* 0x10000000002d7882 */ /* 0x000fe20000000000 */
[----:B------:R-:W-:Y:S01]  /*2070*/  UMOV UR27, UR35 ;  /* 0x00000023001b7c82 */ /* 0x000fe20008000000 */
[----:B------:R-:W-:Y:S01]  /*2080*/  UMOV UR28, UR36 ;  /* 0x00000024001c7c82 */ /* 0x000fe20008000000 */
[----:B------:R-:W-:Y:S01]  /*2090*/  UMOV UR25, UR33 ;  /* 0x0000002100197c82 */ /* 0x000fe20008000000 */
[----:B------:R-:W-:Y:S01]  /*20a0*/  UMOV UR20, UR36 ;  /* 0x0000002400147c82 */ /* 0x000fe20008000000 */
[----:B------:R-:W-:Y:S01]  /*20b0*/  UMOV UR17, UR33 ;  /* 0x0000002100117c82 */ /* 0x000fe20008000000 */
[----:B------:R-:W-:Y:S01]  /*20c0*/  UMOV UR18, UR34 ;  /* 0x0000002200127c82 */ /* 0x000fe20008000000 */
[----:B------:R4:W-:Y:S01]  /*20d0*/  UTMALDG.3D.MULTICAST.2CTA [UR32], [UR22], UR7, desc[UR44] ;  /* 0x00002c20160073b4 */ /* 0x0009e20008211807 */
[----:B------:R-:W-:Y:S01]  /*20e0*/  UMOV UR10, UR26 ;  /* 0x0000001a000a7c82 */ /* 0x000fe20008000000 */
[----:B------:R-:W-:Y:S01]  /*20f0*/  UMOV UR11, UR19 ;  /* 0x00000013000b7c82 */ /* 0x000fe20008000000 */
[----:B------:R-:W-:Y:S01]  /*2100*/  UMOV UR12, UR36 ;  /* 0x00000024000c7c82 */ /* 0x000fe20008000000 */
[----:B------:R-:W-:Y:S01]  /*2110*/  UMOV UR9, UR33 ;  /* 0x0000002100097c82 */ /* 0x000fe20008000000 */
[----:B------:R4:W-:Y:S01]  /*2120*/  UTMALDG.3D.MULTICAST.2CTA [UR24], [UR22], UR7, desc[UR44] ;  /* 0x00002c18160073b4 */ /* 0x0009e20008211807 */
[----:B------:R4:W-:Y:S01]  /*2130*/  UTMALDG.3D.MULTICAST.2CTA [UR16], [UR14], UR4, desc[UR44] ;  /* 0x00002c100e0073b4 */ /* 0x0009e20008211804 */
[----:B------:R4:W-:Y:S02]  /*2140*/  UTMALDG.3D.MULTICAST.2CTA [UR8], [UR14], UR4, desc[UR44] ;  /* 0x00002c080e0073b4 */ /* 0x0009e40008211804 */
[----:B----4-:R-:W-:Y:S01]  /*2150*/  NOP ;  /* 0x0000000000007918 */ /* 0x010fe20000000000 */
.L_x_32:
[----:B------:R-:W-:Y:S05]  /*2160*/  BSYNC.RECONVERGENT B0 ;  /* 0x0000000000007941 */ /* 0x000fea0003800200 */
.L_x_31:
[----:B------:R-:W-:Y:S01]  /*2170*/  UIADD3 UR26, UPT, UPT, UR26, 0x80, URZ ;  /* 0x000000801a1a7890 */ /* 0x000fe2000fffe0ff */
[----:B------:R-:W-:Y:S01]  /*2180*/  UMOV UR6, UR29 ;  /* 0x0000001d00067c82 */ /* 0x000fe20008000000 */
[----:B------:R-:W-:Y:S01]  /*2190*/  UMOV UR13, UR41 ;  /* 0x00000029000d7c82 */ /* 0x000fe20008000000 */
[----:B------:R-:W-:Y:S09]  /*21a0*/  BRA.U UP2, `(.L_x_33) ;  /* 0xfffffff902f47547 */ /* 0x000ff2000b83ffff */
.L_x_25:
[----:B------:R-:W-:Y:S01]  /*21b0*/  ULEA UR4, UR29, UR21, 0x3 ;  /* 0x000000151d047291 */ /* 0x000fe2000f8e18ff */
[----:B-12---:R-:W-:Y:S01]  /*21c0*/  SHF.L.U32 R0, R12, 0x1f, RZ ;  /* 0x0000001f0c007819 */ /* 0x006fe200000006ff */
[----:B------:R-:W-:Y:S01]  /*21d0*/  @!P2 SYNCS.ARRIVE.TRANS64.A1T0 RZ, [UR21+0xb8], RZ ;  /* 0x0000b8ffffffa9a7 */ /* 0x000fe20008100015 */
[----:B------:R-:W-:-:S06]  /*21e0*/  UISETP.GT.AND UP0, UPT, UR52, UR51, UPT ;  /* 0x000000333400728c */ /* 0x000fcc000bf04270 */
[----:B---3--:R1:W2:Y:S03]  /*21f0*/  SYNCS.PHASECHK.TRANS64.TRYWAIT P1, [UR4+0x40], R0 ;  /* 0x00004000ff0075a7 */ /* 0x0082a60008021104 */
[----:B------:R-:W-:Y:S05]  /*2200*/  BRA.U !UP0, `(.L_x_34) ;  /* 0x0000000508107547 */ /* 0x000fea000b800000 */
[----:B------:R-:W-:Y:S01]  /*2210*/  UIADD3 UR30, UPT, UPT, UR56, UR13, URZ ;  /* 0x0000000d381e7290 */ /* 0x000fe2000fffe0ff */
[----:B------:R-:W-:-:S11]  /*2220*/  UMOV UR7, UR29 ;  /* 0x0000001d00077c82 */ /* 0x000fd60008000000 */
.L_x_42:
[----:B------:R-:W-:Y:S01]  /*2230*/  ULEA UR6, UR7, UR21, 0x3 ;  /* 0x0000001507067291 */ /* 0x000fe2000f8e18ff */
[----:B--2---:R-:W-:Y:S01]  /*2240*/  @P4 MOV R2, 0xc000 ;  /* 0x0000c00000024802 */ /* 0x004fe20000000f00 */
[----:B--23--:R-:W-:Y:S10]  /*2250*/  @P1 BRA `(.L_x_35) ;  /* 0x00000000000c1947 */ /* 0x00cff40003800000 */
[----:B------:R-:W-:-:S04]  /*2260*/  SHF.L.U32 R3, R12, 0x1f, RZ ;  /* 0x0000001f0c037819 */ /* 0x000fc800000006ff */
[----:B------:R-:W2:Y:S02]  /*2270*/  SYNCS.PHASECHK.TRANS64.TRYWAIT P0, [UR6+0x40], R3 ;  /* 0x00004003ff0075a7 */ /* 0x000ea40008001106 */
[----:B--2---:R-:W-:Y:S05]  /*2280*/  @!P0 BRA `(.L_x_36) ;  /* 0x0000006000948947 */ /* 0x004fea0003800000 */
.L_x_35:
[----:B------:R2:W-:Y:S01]  /*2290*/  @P4 SYNCS.ARRIVE.TRANS64 RZ, [UR6], R2 ;  /* 0x00000002ffff49a7 */ /* 0x0005e20008000006 */
[----:B------:R-:W-:-:S04]  /*22a0*/  ULOP3.LUT UR4, UR39, 0x2, URZ, 0xfc, !UPT ;  /* 0x0000000227047892 */ /* 0x000fc8000f8efcff */
[----:B------:R-:W-:-:S09]  /*22b0*/  UISETP.NE.AND UP0, UPT, UR4, 0x2, UPT ;  /* 0x000000020400788c */ /* 0x000fd2000bf05270 */
[----:B------:R-:W-:Y:S05]  /*22c0*/  BRA.U UP0, `(.L_x_37) ;  /* 0x0000000100047547 */ /* 0x000fea000b800000 */
[----:B------:R-:W-:Y:S05]  /*22d0*/  BPT.TRAP 0x1 ;  /* 0x000000040000795c */ /* 0x000fea0000300000 */
.L_x_37:
[----:B------:R-:W-:Y:S04]  /*22e0*/  BSSY.RECONVERGENT B0, `(.L_x_38) ;  /* 0x0000003000007945 */ /* 0x000fe80003800200 */
[----:B------:R-:W-:Y:S05]  /*22f0*/  @!P3 BRA `(.L_x_39) ;  /* 0x000000000004b947 */ /* 0x000fea0003800000 */
[----:B------:R-:W-:Y:S05]  /*2300*/  BPT.TRAP 0x1 ;  /* 0x000000040000795c */ /* 0x000fea0000300000 */
.L_x_39:
[----:B------:R-:W-:Y:S05]  /*2310*/  BSYNC.RECONVERGENT B0 ;  /* 0x0000000000007941 */ /* 0x000fea0003800200 */
.L_x_38:
        /* <DEDUP_REMOVED lines=8> */
[----:B-1----:R-:W-:-:S04]  /*23a0*/  SHF.L.U32 R0, R12, 0x1f, RZ ;  /* 0x0000001f0c007819 */ /* 0x002fc800000006ff */
[----:B------:R1:W3:Y:S01]  /*23b0*/  SYNCS.PHASECHK.TRANS64.TRYWAIT P1, [UR4+0x40], R0 ;  /* 0x00004000ff0075a7 */ /* 0x0002e20008021104 */
[----:B------:R-:W-:Y:S05]  /*23c0*/  @!P0 BRA `(.L_x_41) ;  /* 0x00000000008c8947 */ /* 0x000fea0003800000 */
[----:B------:R-:W-:Y:S02]  /*23d0*/  USHF.L.U32 UR4, UR7, 0xd, URZ ;  /* 0x0000000d07047899 */ /* 0x000fe400080006ff */
[----:B------:R-:W-:Y:S02]  /*23e0*/  UIADD3 UR14, UP1, UPT, UR46, 0x80, URZ ;  /* 0x000000802e0e7890 */ /* 0x000fe4000ff3e0ff */
[----:B------:R-:W-:Y:S02]  /*23f0*/  ULOP3.LUT UR24, UR4, 0x800, UR38, 0xf8, !UPT ;  /* 0x0000080004187892 */ /* 0x000fe4000f8ef826 */
[----:B------:R-:W-:Y:S02]  /*2400*/  ULEA UR8, UR40, UR4, 0x1 ;  /* 0x0000000428087291 */ /* 0x000fe4000f8e08ff */
[----:B------:R-:W-:Y:S02]  /*2410*/  ULEA UR24, UR24, UR21, 0x1 ;  /* 0x0000001518187291 */ /* 0x000fe4000f8e08ff */
[----:B------:R-:W-:-:S02]  /*2420*/  USHF.L.U32 UR34, UR13, 0x7, URZ ;  /* 0x000000070d227899 */ /* 0x000fc400080006ff */
[----:B------:R-:W-:Y:S02]  /*2430*/  UIADD3 UR22, UP0, UPT, UR46, 0x180, URZ ;  /* 0x000001802e167890 */ /* 0x000fe4000ff1e0ff */
[----:B------:R-:W-:Y:S02]  /*2440*/  UIADD3 UR8, UPT, UPT, UR21, UR8, URZ ;  /* 0x0000000815087290 */ /* 0x000fe4000fffe0ff */
[----:B------:R-:W-:Y:S02]  /*2450*/  ULOP3.LUT UR33, UR6, 0xfefffff8, URZ, 0xc0, !UPT ;  /* 0xfefffff806217892 */ /* 0x000fe4000f8ec0ff */
[----:B------:R-:W-:Y:S02]  /*2460*/  UIADD3.X UR15, UPT, UPT, URZ, UR47, URZ, UP1, !UPT ;  /* 0x0000002fff0f7290 */ /* 0x000fe40008ffe4ff */
[----:B------:R-:W-:Y:S02]  /*2470*/  UIADD3 UR32, UPT, UPT, UR24, 0x3300, URZ ;  /* 0x0000330018207890 */ /* 0x000fe4000fffe0ff */
[----:B------:R-:W-:-:S02]  /*2480*/  UPRMT UR4, URZ, 0x5410, UR37 ;  /* 0x00005410ff047896 */ /* 0x000fc40008000025 */
[----:B------:R-:W-:Y:S02]  /*2490*/  UIADD3 UR26, UPT, UPT, UR34, 0x40, URZ ;  /* 0x00000040221a7890 */ /* 0x000fe4000fffe0ff */
        /* <DEDUP_REMOVED lines=22> */
.L_x_41:
[----:B------:R-:W-:Y:S05]  /*2600*/  BSYNC.RECONVERGENT B0 ;  /* 0x0000000000007941 */ /* 0x000fea0003800200 */
.L_x_40:
[----:B------:R-:W-:Y:S01]  /*2610*/  UIADD3 UR13, UPT, UPT, UR13, 0x1, URZ ;  /* 0x000000010d0d7890 */ /* 0x000fe2000fffe0ff */
[----:B------:R-:W-:-:S03]  /*2620*/  UMOV UR7, UR29 ;  /* 0x0000001d00077c82 */ /* 0x000fc60008000000 */
[----:B------:R-:W-:-:S09]  /*2630*/  UISETP.NE.AND UP0, UPT, UR13, UR30, UPT ;  /* 0x0000001e0d00728c */ /* 0x000fd2000bf05270 */
[----:B------:R-:W-:Y:S05]  /*2640*/  BRA.U UP0, `(.L_x_42) ;  /* 0xfffffff900f87547 */ /* 0x000fea000b83ffff */
.L_x_34:
[C---:B------:R-:W-:Y:S01]  /*2650*/  LEA R3, R11.reuse, UR21, 0x3 ;  /* 0x000000150b037c11 */ /* 0x040fe2000f8e18ff */
[----:B------:R-:W-:Y:S01]  /*2660*/  NOP ;  /* 0x0000000000007918 */ /* 0x000fe20000000000 */
[----:B-1----:R-:W-:Y:S02]  /*2670*/  SHF.L.U32 R0, R10, 0x1f, RZ ;  /* 0x0000001f0a007819 */ /* 0x002fe400000006ff */
[----:B------:R-:W-:Y:S02]  /*2680*/  LEA R5, R11, UR21, 0x4 ;  /* 0x000000150b057c11 */ /* 0x000fe4000f8e20ff */
[----:B------:R-:W1:Y:S02]  /*2690*/  SYNCS.PHASECHK.TRANS64.TRYWAIT P0, [R3+URZ+0xc0], R0 ;  /* 0x0000c000030075a7 */ /* 0x000e6400080011ff */
[----:B-1----:R-:W-:Y:S05]  /*26a0*/  @!P0 BRA `(.L_x_43) ;  /* 0x0000005c00a48947 */ /* 0x002fea0003800000 */
.L_x_144:
[----:B------:R-:W4:Y:S01]  /*26b0*/  LDS.128 R4, [R5+0x150] ;  /* 0x0001500005047984 */ /* 0x000f220000000c00 */
[----:B------:R-:W-:Y:S01]  /*26c0*/  UISETP.GE.AND UP0, UPT, UR42, 0x1, UPT ;  /* 0x000000012a00788c */ /* 0x000fe2000bf06270 */
[----:B------:R-:W-:Y:S01]  /*26d0*/  @!PT LDS RZ, [RZ] ;  /* 0x00000000fffff984 */ /* 0x000fe20000000800 */
[----:B------:R-:W-:Y:S01]  /*26e0*/  @!PT LDS RZ, [RZ] ;  /* 0x00000000fffff984 */ /* 0x000fe20000000800 */
[----:B------:R-:W-:Y:S01]  /*26f0*/  @!PT LDS RZ, [RZ] ;  /* 0x00000000fffff984 */ /* 0x000fe20000000800 */
[----:B------:R-:W-:Y:S01]  /*2700*/  @!PT LDS RZ, [RZ] ;  /* 0x00000000fffff984 */ /* 0x000fe20000000800 */
[----:B------:R1:W-:Y:S06]  /*2710*/  MEMBAR.ALL.CTA ;  /* 0x0000000000007992 */ /* 0x0003ec0000008000 */
[----:B-1----:R-:W1:Y:S01]  /*2720*/  FENCE.VIEW.ASYNC.S ;  /* 0x00000000000073c6 */ /* 0x002e620000000000 */
[----:B----4-:R-:W-:-:S13]  /*2730*/  LOP3.LUT P0, RZ, R6, 0x1, RZ, 0xc0, !PT ;  /* 0x0000000106ff7812 */ /* 0x010fda000780c0ff */
[----:B-1----:R-:W-:Y:S01]  /*2740*/  VOTEU.ANY UP1, P0 ;  /* 0x0000000000ff7886 */ /* 0x002fe20000020100 */
[----:B------:R-:W-:-:S13]  /*2750*/  PLOP3.LUT P0, PT, PT, PT, UP1, 0x80, 0x8 ;  /* 0x000000000008781c */ /* 0x000fda0003f0f018 */
[----:B------:R-:W-:Y:S02]  /*2760*/  @P0 LOP3.LUT R0, R5, 0xffff, RZ, 0xc0, !PT ;  /* 0x0000ffff05000812 */ /* 0x000fe400078ec0ff */
[----:B--2---:R-:W-:Y:S02]  /*2770*/  @P0 MOV R2, R4 ;  /* 0x0000000400020202 */ /* 0x004fe40000000f00 */
[----:B------:R-:W-:Y:S01]  /*2780*/  @P0 R2UR UR5, R0 ;  /* 0x00000000000502ca */ /* 0x000fe200000e0000 */
[----:B------:R-:W-:Y:S01]  /*2790*/  VIADD R0, R3, 0xd0 ;  /* 0x000000d003007836 */ /* 0x000fe20000000000 */
[----:B------:R-:W-:Y:S02]  /*27a0*/  @P0 SHF.R.U32.HI R4, RZ, 0x10, R5 ;  /* 0x00000010ff040819 */ /* 0x000fe40000011605 */
[----:B------:R-:W-:Y:S02]  /*27b0*/  @P0 R2UR UR6, R2 ;  /* 0x00000000020602ca */ /* 0x000fe400000e0000 */
[----:B------:R-:W-:-:S02]  /*27c0*/  PRMT R0, RZ, 0x654, R0 ;  /* 0x00000654ff007816 */ /* 0x000fc40000000000 */
[----:B------:R-:W-:Y:S02]  /*27d0*/  @P0 R2UR UR4, R4 ;  /* 0x00000000040402ca */ /* 0x000fe400000e0000 */
[----:B------:R1:W-:Y:S03]  /*27e0*/  SYNCS.ARRIVE.TRANS64.RED.A1T0 RZ, [R0+URZ], RZ ;  /* 0x000000ff00ff79a7 */ /* 0x0003e600081004ff */
[----:B------:R-:W-:-:S04]  /*27f0*/  @UP1 UMOV UR43, UR5 ;  /* 0x00000005002b1c82 */ /* 0x000fc80008000000 */
[----:B------:R-:W-:-:S04]  /*2800*/  @UP1 UMOV UR48, UR6 ;  /* 0x0000000600301c82 */ /* 0x000fc80008000000 */
[----:B------:R-:W-:Y:S01]  /*2810*/  @UP1 UMOV UR36, UR4 ;  /* 0x0000000400241c82 */ /* 0x000fe20008000000 */
[----:B------:R-:W-:Y:S05]  /*2820*/  BRA.U !UP0, `(.L_x_44) ;  /* 0x0000000108d47547 */ /* 0x000fea000b800000 */
[----:B------:R-:W2:Y:S01]  /*2830*/  LDCU.128 UR12, c[0x0][0xb10] ;  /* 0x00016200ff0c77ac */ /* 0x000ea20008000c00 */
[----:B------:R-:W4:Y:S01]  /*2840*/  LDCU UR22, c[0x0][0xb20] ;  /* 0x00016400ff1677ac */ /* 0x000f220008000800 */
[----:B------:R-:W3:Y:S01]  /*2850*/  LDCU UR20, c[0x0][0xb0c] ;  /* 0x00016180ff1477ac */ /* 0x000ee20008000800 */
[----:B------:R-:W1:Y:S01]  /*2860*/  LDCU.64 UR8, c[0x0][0xb28] ;  /* 0x00016500ff0877ac */ /* 0x000e620008000a00 */
[----:B------:R-:W-:Y:S02]  /*2870*/  UISETP.NE.AND UP3, UPT, UR42, 0x1, UPT ;  /* 0x000000012a00788c */ /* 0x000fe4000bf65270 */
[----:B--2---:R-:W-:Y:S02]  /*2880*/  UIMAD.WIDE.U32 UR6, UR49, UR15, URZ ;  /* 0x0000000f310672a5 */ /* 0x004fe4000f8e00ff */
[----:B------:R-:W-:Y:S02]  /*2890*/  UIMAD.WIDE.U32 UR4, UR50, UR12, URZ ;  /* 0x0000000c320472a5 */ /* 0x000fe4000f8e00ff */
[----:B------:R-:W-:-:S02]  /*28a0*/  UISETP.NE.AND UP0, UPT, UR14, 0x1, UPT ;  /* 0x000000010e00788c */ /* 0x000fc4000bf05270 */
[----:B------:R-:W-:Y:S01]  /*28b0*/  UIMAD.WIDE.U32 UR18, UR43, UR15, URZ ;  /* 0x0000000f2b1272a5 */ /* 0x000fe2000f8e00ff */
[----:B------:R-:W-:Y:S02]  /*28c0*/  UMOV UR6, UR7 ;  /* 0x0000000700067c82 */ /* 0x000fe40008000000 */
[----:B------:R-:W-:Y:S01]  /*28d0*/  UMOV UR4, UR5 ;  /* 0x0000000500047c82 */ /* 0x000fe20008000000 */
[----:B----4-:R-:W-:Y:S02]  /*28e0*/  USHF.R.U32.HI UR6, URZ, UR22, UR6 ;  /* 0x00000016ff067299 */ /* 0x010fe40008011606 */
[----:B---3--:R-:W-:Y:S02]  /*28f0*/  UISETP.NE.AND UP2, UPT, UR20, 0x1, UPT ;  /* 0x000000011400788c */ /* 0x008fe4000bf45270 */
[----:B------:R-:W-:Y:S02]  /*2900*/  USHF.R.U32.HI UR4, URZ, UR13, UR4 ;  /* 0x0000000dff047299 */ /* 0x000fe40008011604 */
[----:B------:R-:W-:-:S02]  /*2910*/  USEL UR5, UR49, UR6, !UP0 ;  /* 0x0000000631057287 */ /* 0x000fc4000c000000 */
[----:B------:R-:W-:Y:S02]  /*2920*/  USEL UR6, UR50, UR4, !UP2 ;  /* 0x0000000432067287 */ /* 0x000fe4000d000000 */
[----:B-1----:R-:W-:Y:S01]  /*2930*/  UIMAD.WIDE.U32 UR10, UR5, UR8, URZ ;  /* 0x00000008050a72a5 */ /* 0x002fe2000f8e00ff */
[----:B------:R-:W-:Y:S01]  /*2940*/  UMOV UR4, UR19 ;  /* 0x0000001300047c82 */ /* 0x000fe20008000000 */
[----:B------:R-:W-:Y:S02]  /*2950*/  UIMAD.WIDE.U32 UR16, UR48, UR12, URZ ;  /* 0x0000000c301072a5 */ /* 0x000fe4000f8e00ff */
[----:B------:R-:W-:-:S03]  /*2960*/  UIMAD.WIDE.U32 UR18, UR6, UR8, URZ ;  /* 0x00000008061272a5 */ /* 0x000fc6000f8e00ff */
[----:B------:R-:W-:Y:S01]  /*2970*/  UMOV UR10, UR11 ;  /* 0x0000000b000a7c82 */ /* 0x000fe20008000000 */
[----:B------:R-:W-:Y:S02]  /*2980*/  USHF.R.U32.HI UR4, URZ, UR22, UR4 ;  /* 0x00000016ff047299 */ /* 0x000fe40008011604 */
[----:B------:R-:W-:Y:S01]  /*2990*/  @UP3 USHF.R.U32.HI UR5, URZ, UR9, UR10 ;  /* 0x00000009ff053299 */ /* 0x000fe2000801160a */
[----:B------:R-:W-:Y:S01]  /*29a0*/  UMOV UR16, UR17 ;  /* 0x0000001100107c82 */ /* 0x000fe20008000000 */
[----:B------:R-:W-:Y:S01]  /*29b0*/  UMOV UR18, UR19 ;  /* 0x0000001300127c82 */ /* 0x000fe20008000000 */
[----:B------:R-:W-:Y:S02]  /*29c0*/  USHF.R.U32.HI UR13, URZ, UR13, UR16 ;  /* 0x0000000dff0d7299 */ /* 0x000fe40008011610 */
[----:B------:R-:W-:Y:S02]  /*29d0*/  USEL UR4, UR43, UR4, !UP0 ;  /* 0x000000042b047287 */ /* 0x000fe4000c000000 */
[----:B------:R-:W-:-:S02]  /*29e0*/  @UP3 USHF.R.U32.HI UR6, URZ, UR9, UR18 ;  /* 0x00000009ff063299 */ /* 0x000fc40008011612 */
[----:B------:R-:W-:Y:S02]  /*29f0*/  UIMAD UR7, UR42, UR5, URZ ;  /* 0x000000052a0772a4 */ /* 0x000fe4000f8e02ff */
[----:B------:R-:W-:Y:S02]  /*2a00*/  USEL UR5, UR48, UR13, !UP2 ;  /* 0x0000000d30057287 */ /* 0x000fe4000d000000 */
[----:B------:R-:W-:Y:S02]  /*2a10*/  UIMAD UR10, UR42, UR6, URZ ;  /* 0x000000062a0a72a4 */ /* 0x000fe4000f8e02ff */
[----:B------:R-:W-:Y:S02]  /*2a20*/  UISETP.GE.AND UP0, UPT, UR4, UR7, UPT ;  /* 0x000000070400728c */ /* 0x000fe4000bf06270 */
[----:B------:R-:W-:Y:S02]  /*2a30*/  UIMAD.WIDE.U32 UR12, UR4, UR8, URZ ;  /* 0x00000008040c72a5 */ /* 0x000fe4000f8e00ff */
[----:B------:R-:W-:-:S02]  /*2a40*/  UISETP.GE.OR UP0, UPT, UR5, UR10, UP0 ;  /* 0x0000000a0500728c */ /* 0x000fc40008706670 */
        /* <DEDUP_REMOVED lines=19> */
.L_x_44:
[----:B------:R-:W2:Y:S02]  /*2b80*/  LDCU UR4, c[0x0][0xb30] ;  /* 0x00016600ff0477ac */ /* 0x000ea40008000800 */
[----:B--2---:R-:W-:-:S09]  /*2b90*/  UISETP.NE.AND UP0, UPT, UR4, 0x1, UPT ;  /* 0x000000010400788c */ /* 0x004fd2000bf05270 */
[----:B------:R-:W-:Y:S05]  /*2ba0*/  BRA.U UP0, `(.L_x_45) ;  /* 0x0000000100447547 */ /* 0x000fea000b800000 */
[----:B------:R-:W2:Y:S01]  /*2bb0*/  LDCU.128 UR8, c[0x0][0xb10] ;  /* 0x00016200ff0877ac */ /* 0x000ea20008000c00 */
[----:B------:R-:W4:Y:S01]  /*2bc0*/  LDCU UR12, c[0x0][0xb0c] ;  /* 0x00016180ff0c77ac */ /* 0x000f220008000800 */
[----:B------:R-:W1:Y:S01]  /*2bd0*/  LDCU UR13, c[0x0][0xb20] ;  /* 0x00016400ff0d77ac */ /* 0x000e620008000800 */
[----:B--2---:R-:W-:Y:S02]  /*2be0*/  UIMAD.WIDE.U32 UR6, UR48, UR8, URZ ;  /* 0x00000008300672a5 */ /* 0x004fe4000f8e00ff */
[----:B------:R-:W-:Y:S02]  /*2bf0*/  UIMAD.WIDE.U32 UR4, UR43, UR11, URZ ;  /* 0x0000000b2b0472a5 */ /* 0x000fe4000f8e00ff */
[----:B----4-:R-:W-:Y:S02]  /*2c00*/  UISETP.NE.AND UP2, UPT, UR12, 0x1, UPT ;  /* 0x000000010c00788c */ /* 0x010fe4000bf45270 */
[----:B------:R-:W-:Y:S01]  /*2c10*/  UISETP.NE.AND UP0, UPT, UR10, 0x1, UPT ;  /* 0x000000010a00788c */ /* 0x000fe2000bf05270 */
[----:B------:R-:W-:-:S02]  /*2c20*/  UMOV UR6, UR7 ;  /* 0x0000000700067c82 */ /* 0x000fc40008000000 */
[----:B------:R-:W-:Y:S01]  /*2c30*/  UMOV UR4, UR5 ;  /* 0x0000000500047c82 */ /* 0x000fe20008000000 */
[----:B------:R-:W-:Y:S02]  /*2c40*/  USHF.R.U32.HI UR9, URZ, UR9, UR6 ;  /* 0x00000009ff097299 */ /* 0x000fe40008011606 */
[----:B-1----:R-:W-:Y:S02]  /*2c50*/  USHF.R.U32.HI UR4, URZ, UR13, UR4 ;  /* 0x0000000dff047299 */ /* 0x002fe40008011604 */
[----:B------:R-:W-:Y:S02]  /*2c60*/  USEL UR5, UR48, UR9, !UP2 ;  /* 0x0000000930057287 */ /* 0x000fe4000d000000 */
[----:B------:R-:W-:-:S04]  /*2c70*/  USEL UR4, UR43, UR4, !UP0 ;  /* 0x000000042b047287 */ /* 0x000fc8000c000000 */
[----:B------:R-:W-:Y:S02]  /*2c80*/  UIADD3 UR6, UPT, UPT, UR5, -UR4, URZ ;  /* 0x8000000405067290 */ /* 0x000fe4000fffe0ff */
[----:B------:R-:W-:Y:S02]  /*2c90*/  UIADD3 UR4, UPT, UPT, -UR5, UR4, URZ ;  /* 0x0000000405047290 */ /* 0x000fe4000fffe1ff */
[----:B------:R-:W-:Y:S02]  /*2ca0*/  UIMAD UR43, UR6, UR10, UR43 ;  /* 0x0000000a062b72a4 */ /* 0x000fe4000f8e022b */
[----:B------:R-:W-:-:S12]  /*2cb0*/  UIMAD UR48, UR4, UR12, UR48 ;  /* 0x0000000c043072a4 */ /* 0x000fd8000f8e0230 */
.L_x_45:
[----:B------:R-:W-:Y:S01]  /*2cc0*/  VIADD R11, R11, 0x1 ;  /* 0x000000010b0b7836 */ /* 0x000fe20000000000 */
[----:B------:R-:W-:Y:S02]  /*2cd0*/  R2UR UR5, R61 ;  /* 0x000000003d0572ca */ /* 0x000fe400000e0000 */
[----:B------:R-:W-:Y:S02]  /*2ce0*/  R2UR UR4, R60 ;  /* 0x000000003c0472ca */ /* 0x000fe400000e0000 */
[C---:B------:R-:W-:Y:S02]  /*2cf0*/  ISETP.NE.AND P0, PT, R11.reuse, 0x2, PT ;  /* 0x000000020b00780c */ /* 0x040fe40003f05270 */
[----:B------:R-:W-:Y:S02]  /*2d00*/  PLOP3.LUT P2, PT, PT, PT, PT, 0x80, 0x8 ;  /* 0x000000000008781c */ /* 0x000fe40003f4f070 */
[----:B------:R-:W-:Y:S02]  /*2d10*/  SEL R3, RZ, 0x1, P0 ;  /* 0x00000001ff037807 */ /* 0x000fe40000000000 */
[----:B------:R-:W-:-:S02]  /*2d20*/  SEL R11, R11, RZ, P0 ;  /* 0x000000ff0b0b7207 */ /* 0x000fc40000000000 */
[----:B------:R-:W-:Y:S01]  /*2d30*/  LOP3.LUT R10, R10, R3, RZ, 0x3c, !PT ;  /* 0x000000030a0a7212 */ /* 0x000fe200078e3cff */
[----:B------:R-:W-:Y:S02]  /*2d40*/  UIADD3 UR20, UPT, UPT, UR48, UR5, URZ ;  /* 0x0000000530147290 */ /* 0x000fe4000fffe0ff */
[----:B------:R-:W-:Y:S01]  /*2d50*/  UIADD3 UR26, UPT, UPT, UR43, UR4, URZ ;  /* 0x000000042b1a7290 */ /* 0x000fe2000fffe0ff */
[----:B------:R-:W-:Y:S11]  /*2d60*/  BRA.U UP1, `(.L_x_46) ;  /* 0xffffffed01847547 */ /* 0x000ff6000b83ffff */
[----:B------:R-:W-:Y:S01]  /*2d70*/  UIADD3 UR21, UPT, UPT, UR21, 0x40, URZ ;  /* 0x0000004015157890 */ /* 0x000fe2000fffe0ff */
[----:B------:R-:W-:-:S03]  /*2d80*/  SHF.L.U32 R3, R12, 0x1f, RZ ;  /* 0x0000001f0c037819 */ /* 0x000fc600000006ff */
[----:B------:R-:W-:-:S09]  /*2d90*/  ULEA UR4, UR29, UR21, 0x3 ;  /* 0x000000151d047291 */ /* 0x000fd2000f8e18ff */
[----:B------:R-:W2:Y:S02]  /*2da0*/  SYNCS.PHASECHK.TRANS64.TRYWAIT P0, [UR4], R3 ;  /* 0x00000003ff0075a7 */ /* 0x000ea40008001104 */
[----:B--2---:R-:W-:Y:S05]  /*2db0*/  @!P0 BRA `(.L_x_47) ;  /* 0x0000005400f48947 */ /* 0x004fea0003800000 */
.L_x_146:
[----:B------:R-:W-:-:S04]  /*2dc0*/  UIADD3 UR4, UPT, UPT, UR29, 0x1, URZ ;  /* 0x000000011d047890 */ /* 0x000fc8000fffe0ff */
[----:B------:R-:W-:-:S04]  /*2dd0*/  UISETP.NE.AND UP0, UPT, UR4, 0x8, UPT ;  /* 0x000000080400788c */ /* 0x000fc8000bf05270 */
[----:B------:R-:W-:Y:S02]  /*2de0*/  USEL UR6, URZ, 0x1, UP0 ;  /* 0x00000001ff067887 */ /* 0x000fe40008000000 */
[----:B------:R-:W-:-:S04]  /*2df0*/  USEL UR4, UR4, URZ, UP0 ;  /* 0x000000ff04047287 */ /* 0x000fc80008000000 */
[----:B------:R-:W-:Y:S01]  /*2e00*/  ULEA UR5, UR4, UR21, 0x3 ;  /* 0x0000001504057291 */ /* 0x000fe2000f8e18ff */
[----:B------:R-:W-:-:S04]  /*2e10*/  LOP3.LUT R2, R12, UR6, RZ, 0x3c, !PT ;  /* 0x000000060c027c12 */ /* 0x000fc8000f8e3cff */
[----:B-1----:R-:W-:-:S04]  /*2e20*/  SHF.L.U32 R3, R2, 0x1f, RZ ;  /* 0x0000001f02037819 */ /* 0x002fc800000006ff */
[----:B------:R-:W1:Y:S02]  /*2e30*/  SYNCS.PHASECHK.TRANS64.TRYWAIT P0, [UR5], R3 ;  /* 0x00000003ff0075a7 */ /* 0x000e640008001105 */
[----:B-1----:R-:W-:Y:S05]  /*2e40*/  @!P0 BRA `(.L_x_48) ;  /* 0x0000005400e88947 */ /* 0x002fea0003800000 */
.L_x_148:
        /* <DEDUP_REMOVED lines=9> */
.L_x_150:
        /* <DEDUP_REMOVED lines=9> */
.L_x_152:
        /* <DEDUP_REMOVED lines=9> */
.L_x_154:
        /* <DEDUP_REMOVED lines=9> */
.L_x_156:
        /* <DEDUP_REMOVED lines=9> */
.L_x_158:
[----:B------:R-:W-:-:S04]  /*3120*/  UIADD3 UR4, UPT, UPT, UR4, 0x1, URZ ;  /* 0x0000000104047890 */ /* 0x000fc8000fffe0ff */
[----:B------:R-:W-:-:S04]  /*3130*/  UISETP.NE.AND UP0, UPT, UR4, 0x8, UPT ;  /* 0x000000080400788c */ /* 0x000fc8000bf05270 */
[----:B------:R-:W-:Y:S02]  /*3140*/  USEL UR5, URZ, 0x1, UP0 ;  /* 0x00000001ff057887 */ /* 0x000fe40008000000 */
[----:B------:R-:W-:-:S04]  /*3150*/  USEL UR4, UR4, URZ, UP0 ;  /* 0x000000ff04047287 */ /* 0x000fc80008000000 */
[----:B------:R-:W-:Y:S01]  /*3160*/  ULEA UR4, UR4, UR21, 0x3 ;  /* 0x0000001504047291 */ /* 0x000fe2000f8e18ff */
[----:B-1----:R-:W-:-:S04]  /*3170*/  LOP3.LUT R3, R2, UR5, RZ, 0x3c, !PT ;  /* 0x0000000502037c12 */ /* 0x002fc8000f8e3cff */
[----:B------:R-:W-:Y:S01]  /*3180*/  SHF.L.U32 R3, R3, 0x1f, RZ ;  /* 0x0000001f03037819 */ /* 0x000fe200000006ff */
[----:B------:R-:W-:-:S07]  /*3190*/  IMAD.U32 R0, RZ, RZ, UR4 ;  /* 0x00000004ff007e24 */ /* 0x000fce000f8e00ff */
.L_x_54:
[----:B-1----:R1:W2:Y:S02]  /*31a0*/  SYNCS.PHASECHK.TRANS64.TRYWAIT P0, [R0+URZ], R3 ;  /* 0x00000003000075a7 */ /* 0x0022a400080011ff */
[----:B--2---:R-:W-:Y:S05]  /*31b0*/  @!P0 NANOSLEEP.SYNCS 0x989680 ;  /* 0x009896800000895d */ /* 0x004fea0003900000 */
[----:B------:R-:W2:Y:S02]  /*31c0*/  @!P0 SYNCS.PHASECHK.TRANS64 P0, [R0+URZ], R3 ;  /* 0x00000003000085a7 */ /* 0x000ea400080010ff */
[----:B--2---:R-:W-:Y:S05]  /*31d0*/  @P0 EXIT ;  /* 0x000000000000094d */ /* 0x004fea0003800000 */
[----:B------:R-:W-:Y:S05]  /*31e0*/  BRA `(.L_x_54) ;  /* 0xfffffffc00ec7947 */ /* 0x000fea000383ffff */
.L_x_22:
[----:B------:R-:W-:-:S04]  /*31f0*/  UISETP.NE.AND UP0, UPT, UR55, URZ, UPT ;  /* 0x000000ff3700728c */ /* 0x000fc8000bf05270 */
[----:B------:R-:W-:-:S09]  /*3200*/  UISETP.NE.OR UP0, UPT, UR22, 0x1, UP0 ;  /* 0x000000011600788c */ /* 0x000fd20008705670 */
[----:B------:R-:W-:Y:S05]  /*3210*/  BRA.U UP0, `(.L_x_55) ;  /* 0x0000000500487547 */ /* 0x000fea000b800000 */
[----:B------:R-:W-:Y:S01]  /*3220*/  ISETP.GE.U32.AND P2, PT, R0, 0x8, PT ;  /* 0x000000080000780c */ /* 0x000fe20003f46070 */
[----:B------:R-:W-:Y:S01]  /*3230*/  IMAD.MOV.U32 R12, RZ, RZ, 0x1 ;  /* 0x00000001ff0c7424 */ /* 0x000fe200078e00ff */
[----:B------:R-:W-:Y:S02]  /*3240*/  CS2R R10, SRZ ;  /* 0x00000000000a7805 */ /* 0x000fe4000001ff00 */
[----:B------:R-:W-:Y:S01]  /*3250*/  CS2R R8, SRZ ;  /* 0x0000000000087805 */ /* 0x000fe2000001ff00 */
[----:B------:R-:W-:Y:S01]  /*3260*/  UMOV UR6, 0x400 ;  /* 0x0000040000067882 */ /* 0x000fe20000000000 */
[----:B------:R-:W-:Y:S01]  /*3270*/  UMOV UR5, URZ ;  /* 0x000000ff00057c82 */ /* 0x000fe20008000000 */
[----:B------:R-:W-:-:S12]  /*3280*/  ULEA UR6, UR55, UR6, 0x18 ;  /* 0x0000000637067291 */ /* 0x000fd8000f8ec0ff */
.L_x_59:
[----:B------:R-:W-:Y:S02]  /*3290*/  LEA R2, R8, UR6, 0x3 ;  /* 0x0000000608027c11 */ /* 0x000fe4000f8e18ff */
[----:B------:R-:W-:-:S03]  /*32a0*/  SHF.L.U32 R5, R9, 0x1f, RZ ;  /* 0x0000001f09057819 */ /* 0x000fc600000006ff */
[----:B------:R-:W-:Y:S01]  /*32b0*/  VIADD R4, R2, 0x130 ;  /* 0x0000013002047836 */ /* 0x000fe20000000000 */
[----:B------:R-:W2:Y:S02]  /*32c0*/  SYNCS.PHASECHK.TRANS64.TRYWAIT P0, [R2+URZ+0x120], R5 ;  /* 0x00012005020075a7 */ /* 0x000ea400080011ff */
[----:B--2---:R-:W-:Y:S05]  /*32d0*/  @!P0 BRA `(.L_x_56) ;  /* 0x0000005400548947 */ /* 0x004fea0003800000 */
.L_x_159:
[----:B------:R-:W-:Y:S01]  /*32e0*/  ULEA UR4, UR5, UR6, 0x3 ;  /* 0x0000000605047291 */ /* 0x000fe2000f8e18ff */
[----:B------:R-:W-:Y:S02]  /*32f0*/  PRMT R4, RZ, 0x654, R4 ;  /* 0x00000654ff047816 */ /* 0x000fe40000000004 */
[----:B--2---:R-:W-:Y:S01]  /*3300*/  SHF.L.U32 R5, R12, 0x1f, RZ ;  /* 0x0000001f0c057819 */ /* 0x004fe200000006ff */
[----:B------:R-:W-:Y:S01]  /*3310*/  UIADD3 UR7, UPT, UPT, UR4, 0xc0, URZ ;  /* 0x000000c004077890 */ /* 0x000fe2000fffe0ff */
[----:B------:R2:W-:Y:S05]  /*3320*/  SYNCS.ARRIVE.TRANS64.RED.A1T0 RZ, [R4+URZ], RZ ;  /* 0x000000ff04ff79a7 */ /* 0x0005ea00081004ff */
[----:B------:R-:W-:Y:S01]  /*3330*/  IMAD.U32 R7, RZ, RZ, UR7 ;  /* 0x00000007ff077e24 */ /* 0x000fe2000f8e00ff */
[----:B------:R-:W3:Y:S04]  /*3340*/  SYNCS.PHASECHK.TRANS64.TRYWAIT P0, [UR4+0xd0], R5 ;  /* 0x0000d005ff0075a7 */ /* 0x000ee80008001104 */
[----:B------:R-:W-:Y:S01]  /*3350*/  PRMT R6, R0, 0x654, R7 ;  /* 0x0000065400067816 */ /* 0x000fe20000000007 */
[----:B--2---:R-:W-:Y:S01]  /*3360*/  @!P2 IMAD.MOV.U32 R4, RZ, RZ, 0x10 ;  /* 0x00000010ff04a424 */ /* 0x004fe200078e00ff */
[----:B---3--:R-:W-:Y:S06]  /*3370*/  @!P0 BRA `(.L_x_57) ;  /* 0x0000005400408947 */ /* 0x008fec0003800000 */
.L_x_161:
[----:B------:R-:W-:Y:S01]  /*3380*/  ULEA UR8, UR5, UR6, 0x4 ;  /* 0x0000000605087291 */ /* 0x000fe2000f8e20ff */
[----:B------:R-:W-:Y:S01]  /*3390*/  SEL R3, R6, R3, !P2 ;  /* 0x0000000306037207 */ /* 0x000fe20005000000 */
[----:B------:R-:W-:Y:S01]  /*33a0*/  UIADD3 UR9, UPT, UPT, UR4, 0xc0, URZ ;  /* 0x000000c004097890 */ /* 0x000fe2000fffe0ff */
[----:B--2---:R-:W-:Y:S01]  /*33b0*/  LEA R2, R11, UR6, 0x3 ;  /* 0x000000060b027c11 */ /* 0x004fe2000f8e18ff */
[----:B------:R-:W-:Y:S01]  /*33c0*/  UIADD3 UR8, UPT, UPT, UR8, 0x150, URZ ;  /* 0x0000015008087890 */ /* 0x000fe2000fffe0ff */
[----:B------:R-:W-:Y:S01]  /*33d0*/  SHF.L.U32 R5, R10, 0x1f, RZ ;  /* 0x0000001f0a057819 */ /* 0x000fe200000006ff */
[----:B------:R2:W-:Y:S01]  /*33e0*/  @!P2 SYNCS.ARRIVE.TRANS64.RED RZ, [R3+URZ], R4 ;  /* 0x0000000403ffa9a7 */ /* 0x0005e200080004ff */
[----:B------:R-:W-:Y:S01]  /*33f0*/  UIADD3 UR4, UPT, UPT, UR5, 0x1, URZ ;  /* 0x0000000105047890 */ /* 0x000fe2000fffe0ff */
[----:B------:R-:W-:-:S03]  /*3400*/  VIADD R8, R8, 0x1 ;  /* 0x0000000108087836 */ /* 0x000fc60000000000 */
[----:B------:R-:W-:Y:S02]  /*3410*/  UISETP.NE.AND UP0, UPT, UR4, 0x2, UPT ;  /* 0x000000020400788c */ /* 0x000fe4000bf05270 */
[----:B------:R-:W-:Y:S06]  /*3420*/  UGETNEXTWORKID.BROADCAST [UR8], [UR9] ;  /* 0x00000000080073ca */ /* 0x000fec0008000100 */
[----:B------:R-:W-:Y:S01]  /*3430*/  USEL UR7, URZ, 0x1, UP0 ;  /* 0x00000001ff077887 */ /* 0x000fe20008000000 */
[----:B------:R-:W-:Y:S01]  /*3440*/  ISETP.NE.AND P0, PT, R8, 0x2, PT ;  /* 0x000000020800780c */ /* 0x000fe20003f05270 */
[----:B------:R-:W-:Y:S01]  /*3450*/  USEL UR5, UR4, URZ, UP0 ;  /* 0x000000ff04057287 */ /* 0x000fe20008000000 */
[----:B------:R-:W3:Y:S03]  /*3460*/  SYNCS.PHASECHK.TRANS64.TRYWAIT P1, [R2+URZ+0xc0], R5 ;  /* 0x0000c005020075a7 */ /* 0x000ee600080211ff */
[----:B------:R-:W-:Y:S01]  /*3470*/  LOP3.LUT R12, R12, UR7, RZ, 0x3c, !PT ;  /* 0x000000070c0c7c12 */ /* 0x000fe2000f8e3cff */
[----:B--23--:R-:W-:Y:S07]  /*3480*/  @!P1 BRA `(.L_x_58) ;  /* 0x0000005400149947 */ /* 0x00cfee0003800000 */
.L_x_162:
[C---:B------:R-:W-:Y:S01]  /*3490*/  LEA R4, R11.reuse, UR6, 0x4 ;  /* 0x000000060b047c11 */ /* 0x040fe2000f8e20ff */
[----:B--2---:R-:W-:Y:S01]  /*34a0*/  VIADD R2, R2, 0xd0 ;  /* 0x000000d002027836 */ /* 0x004fe20000000000 */
[----:B------:R-:W-:Y:S01]  /*34b0*/  SEL R8, R8, RZ, P0 ;  /* 0x000000ff08087207 */ /* 0x000fe20000000000 */
[----:B------:R-:W-:-:S03]  /*34c0*/  VIADD R11, R11, 0x1 ;  /* 0x000000010b0b7836 */ /* 0x000fc60000000000 */
[----:B------:R-:W2:Y:S01]  /*34d0*/  LDS.128 R4, [R4+0x150] ;  /* 0x0001500004047984 */ /* 0x000ea20000000c00 */
[----:B------:R-:W-:Y:S02]  /*34e0*/  PRMT R2, RZ, 0x654, R2 ;  /* 0x00000654ff027816 */ /* 0x000fe40000000002 */
[C---:B------:R-:W-:Y:S01]  /*34f0*/  ISETP.NE.AND P1, PT, R11.reuse, 0x2, PT ;  /* 0x000000020b00780c */ /* 0x040fe20003f25270 */
[----:B------:R-:W-:Y:S01]  /*3500*/  @!PT LDS RZ, [RZ] ;  /* 0x00000000fffff984 */ /* 0x000fe20000000800 */
[----:B------:R-:W-:Y:S01]  /*3510*/  @!PT LDS RZ, [RZ] ;  /* 0x00000000fffff984 */ /* 0x000fe20000000800 */
[----:B------:R-:W-:Y:S01]  /*3520*/  @!PT LDS RZ, [RZ] ;  /* 0x00000000fffff984 */ /* 0x000fe20000000800 */
[----:B------:R-:W-:Y:S01]  /*3530*/  @!PT LDS RZ, [RZ] ;  /* 0x00000000fffff984 */ /* 0x000fe20000000800 */
[----:B------:R3:W-:Y:S06]  /*3540*/  MEMBAR.ALL.CTA ;  /* 0x0000000000007992 */ /* 0x0007ec0000008000 */
[----:B---3--:R-:W3:Y:S01]  /*3550*/  FENCE.VIEW.ASYNC.S ;  /* 0x00000000000073c6 */ /* 0x008ee20000000000 */
[----:B------:R-:W-:Y:S01]  /*3560*/  SEL R11, R11, RZ, P1 ;  /* 0x000000ff0b0b7207 */ /* 0x000fe20000800000 */
[----:B---3--:R3:W-:Y:S01]  /*3570*/  SYNCS.ARRIVE.TRANS64.RED.A1T0 RZ, [R2+URZ], RZ ;  /* 0x000000ff02ff79a7 */ /* 0x0087e200081004ff */
[----:B--2---:R-:W-:-:S02]  /*3580*/  LOP3.LUT P3, RZ, R6, 0x1, RZ, 0xc0, !PT ;  /* 0x0000000106ff7812 */ /* 0x004fc4000786c0ff */
[----:B------:R-:W-:-:S04]  /*3590*/  SEL R5, RZ, 0x1, P1 ;  /* 0x00000001ff057807 */ /* 0x000fc80000800000 */
[----:B------:R-:W-:Y:S02]  /*35a0*/  LOP3.LUT R10, R10, R5, RZ, 0x3c, !PT ;  /* 0x000000050a0a7212 */ /* 0x000fe400078e3cff */
[----:B---3--:R-:W-:-:S04]  /*35b0*/  SEL R2, RZ, 0x1, P0 ;  /* 0x00000001ff027807 */ /* 0x008fc80000000000 */
[----:B------:R-:W-:Y:S01]  /*35c0*/  LOP3.LUT R9, R9, R2, RZ, 0x3c, !PT ;  /* 0x0000000209097212 */ /* 0x000fe200078e3cff */
[----:B------:R-:W-:Y:S06]  /*35d0*/  @P3 BRA `(.L_x_59) ;  /* 0xfffffffc002c3947 */ /* 0x000fec000383ffff */
[----:B------:R-:W-:Y:S01]  /*35e0*/  ULEA UR4, UR5, UR6, 0x3 ;  /* 0x0000000605047291 */ /* 0x000fe2000f8e18ff */
[----:B------:R-:W-:-:S08]  /*35f0*/  SHF.L.U32 R3, R12, 0x1f, RZ ;  /* 0x0000001f0c037819 */ /* 0x000fd000000006ff */
[----:B------:R-:W2:Y:S02]  /*3600*/  SYNCS.PHASECHK.TRANS64 P0, [UR4+0xd0], R3 ;  /* 0x0000d003ff0075a7 */ /* 0x000ea40008001004 */
[----:B--2---:R-:W-:Y:S05]  /*3610*/  @P0 BRA `(.L_x_60) ;  /* 0x0000000000080947 */ /* 0x004fea0003800000 */
[----:B------:R-:W2:Y:S02]  /*3620*/  SYNCS.PHASECHK.TRANS64.TRYWAIT P0, [UR4+0xd0], R3 ;  /* 0x0000d003ff0075a7 */ /* 0x000ea40008001104 */
[----:B--2---:R-:W-:Y:S05]  /*3630*/  @!P0 BRA `(.L_x_61) ;  /* 0x0000005000bc8947 */ /* 0x004fea0003800000 */
.L_x_60:
[----:B------:R-:W-:-:S04]  /*3640*/  UIADD3 UR7, UPT, UPT, UR5, 0x1, URZ ;  /* 0x0000000105077890 */ /* 0x000fc8000fffe0ff */
[----:B------:R-:W-:-:S04]  /*3650*/  UISETP.NE.AND UP0, UPT, UR7, 0x2, UPT ;  /* 0x000000020700788c */ /* 0x000fc8000bf05270 */
[----:B------:R-:W-:Y:S02]  /*3660*/  USEL UR8, URZ, 0x1, UP0 ;  /* 0x00000001ff087887 */ /* 0x000fe40008000000 */
[----:B------:R-:W-:-:S04]  /*3670*/  USEL UR7, UR7, URZ, UP0 ;  /* 0x000000ff07077287 */ /* 0x000fc80008000000 */
[----:B------:R-:W-:Y:S01]  /*3680*/  ULEA UR7, UR7, UR6, 0x3 ;  /* 0x0000000607077291 */ /* 0x000fe2000f8e18ff */
[----:B--2---:R-:W-:-:S04]  /*3690*/  LOP3.LUT R3, R12, UR8, RZ, 0x3c, !PT ;  /* 0x000000080c037c12 */ /* 0x004fc8000f8e3cff */
[----:B------:R-:W-:-:S04]  /*36a0*/  SHF.L.U32 R0, R3, 0x1f, RZ ;  /* 0x0000001f03007819 */ /* 0x000fc800000006ff */
[----:B------:R-:W2:Y:S02]  /*36b0*/  SYNCS.PHASECHK.TRANS64 P0, [UR7+0xd0], R0 ;  /* 0x0000d000ff0075a7 */ /* 0x000ea40008001007 */
[----:B-12---:R-:W-:Y:S05]  /*36c0*/  @P0 EXIT ;  /* 0x000000000000094d */ /* 0x006fea0003800000 */
[----:B------:R-:W-:Y:S02]  /*36d0*/  SHF.L.U32 R3, R3, 0x1f, RZ ;  /* 0x0000001f03037819 */ /* 0x000fe400000006ff */
[----:B------:R-:W-:-:S07]  /*36e0*/  MOV R0, UR7 ;  /* 0x0000000700007c02 */ /* 0x000fce0008000f00 */
.L_x_62:
[----:B-1----:R1:W2:Y:S02]  /*36f0*/  SYNCS.PHASECHK.TRANS64.TRYWAIT P0, [R0+URZ+0xd0], R3 ;  /* 0x0000d003000075a7 */ /* 0x0022a400080011ff */
[----:B--2---:R-:W-:Y:S05]  /*3700*/  @!P0 NANOSLEEP.SYNCS 0x989680 ;  /* 0x009896800000895d */ /* 0x004fea0003900000 */
[----:B------:R-:W2:Y:S02]  /*3710*/  @!P0 SYNCS.PHASECHK.TRANS64 P0, [R0+URZ+0xd0], R3 ;  /* 0x0000d003000085a7 */ /* 0x000ea400080010ff */
[----:B--2---:R-:W-:Y:S05]  /*3720*/  @P0 EXIT ;  /* 0x000000000000094d */ /* 0x004fea0003800000 */
[----:B------:R-:W-:Y:S05]  /*3730*/  BRA `(.L_x_62) ;  /* 0xfffffffc00ec7947 */ /* 0x000fea000383ffff */
.L_x_55:
[----:B------:R-:W-:Y:S05]  /*3740*/  BRA.U UP6, `(.L_x_63) ;  /* 0x0000001506487547 */ /* 0x000fea000b800000 */
[----:B------:R-:W-:Y:S01]  /*3750*/  UMOV UR4, 0x40 ;  /* 0x0000004000047882 */ /* 0x000fe20000000000 */
[----:B------:R-:W-:Y:S01]  /*3760*/  NOP ;  /* 0x0000000000007918 */ /* 0x000fe20000000000 */
[----:B------:R-:W-:Y:S01]  /*3770*/  ULEA UR5, UR55, UR4, 0x18 ;  /* 0x0000000437057291 */ /* 0x000fe2000f8ec0ff */
[----:B------:R-:W-:Y:S02]  /*3780*/  UMOV UR6, 0x400 ;  /* 0x0000040000067882 */ /* 0x000fe40000000000 */
[----:B------:R-:W-:-:S06]  /*3790*/  ULEA UR6, UR55, UR6, 0x18 ;  /* 0x0000000637067291 */ /* 0x000fcc000f8ec0ff */
[----:B------:R-:W2:Y:S02]  /*37a0*/  LDS.U8 R0, [UR5+0x1c] ;  /* 0x00001c05ff007984 */ /* 0x000ea40008000000 */
[----:B--2---:R-:W-:-:S13]  /*37b0*/  ISETP.NE.AND P0, PT, R0, RZ, PT ;  /* 0x000000ff0000720c */ /* 0x004fda0003f05270 */
[----:B------:R-:W-:Y:S05]  /*37c0*/  @P0 BRA `(.L_x_64) ;  /* 0x0000000400080947 */ /* 0x000fea0003800000 */
[----:B------:R-:W-:Y:S02]  /*37d0*/  UISETP.NE.U32.AND UP1, UPT, UR68, 0x1, UPT ;  /* 0x000000014400788c */ /* 0x000fe4000bf25070 */
[----:B------:R-:W-:-:S07]  /*37e0*/  UIADD3 UR7, UPT, UPT, UR5, 0x8, URZ ;  /* 0x0000000805077890 */ /* 0x000fce000fffe0ff */
[----:B------:R-:W-:Y:S05]  /*37f0*/  BRA.U !UP1, `(.L_x_65) ;  /* 0x00000001099c7547 */ /* 0x000fea000b800000 */
[----:B------:R-:W-:Y:S01]  /*3800*/  ELECT P0, URZ, PT ;  /* 0x0000000000ff782f */ /* 0x000fe20003800000 */
[----:B------:R-:W-:-:S12]  /*3810*/  BSSY B0, `(.L_x_65) ;  /* 0x0000025000007945 */ /* 0x000fd80003800000 */
[----:B------:R-:W-:Y:S05]  /*3820*/  @!P0 BRA `(.L_x_66) ;  /* 0x00000000008c8947 */ /* 0x000fea0003800000 */
[----:B------:R-:W-:-:S05]  /*3830*/  UMOV UR4, 0x10 ;  /* 0x0000001000047882 */ /* 0x000fca0000000000 */
[----:B------:R-:W-:Y:S04]  /*3840*/  DEPBAR.LE SB2, 0x36 ;  /* 0x0000ad800000791a */ /* 0x000fe80000000000 */
[----:B------:R-:W2:Y:S02]  /*3850*/  UTCATOMSWS.2CTA.FIND_AND_SET.ALIGN UP0, UR4, UR4 ;  /* 0x00000004000475e3 */ /* 0x000ea40008200800 */
[----:B--2---:R-:W-:Y:S01]  /*3860*/  MOV R11, UR4 ;  /* 0x00000004000b7c02 */ /* 0x004fe20008000f00 */
[----:B------:R-:W-:Y:S06]  /*3870*/  BRA.U UP0, `(.L_x_67) ;  /* 0x0000000100187547 */ /* 0x000fec000b800000 */
.L_x_68:
[----:B------:R-:W-:Y:S05]  /*3880*/  NANOSLEEP 0x64 ;  /* 0x000000640000795d */ /* 0x000fea0003800000 */
[----:B------:R-:W-:-:S05]  /*3890*/  UMOV UR4, 0x10 ;  /* 0x0000001000047882 */ /* 0x000fca0000000000 */
[----:B------:R-:W-:Y:S04]  /*38a0*/  DEPBAR.LE SB2, 0x36 ;  /* 0x0000ad800000791a */ /* 0x000fe80000000000 */
[----:B------:R-:W2:Y:S02]  /*38b0*/  UTCATOMSWS.2CTA.FIND_AND_SET.ALIGN UP0, UR4, UR4 ;  /* 0x00000004000475e3 */ /* 0x000ea40008200800 */
[----:B--2---:R-:W-:Y:S01]  /*38c0*/  MOV R11, UR4 ;  /* 0x00000004000b7c02 */ /* 0x004fe20008000f00 */
[----:B------:R-:W-:Y:S05]  /*38d0*/  BRA.U !UP0, `(.L_x_68) ;  /* 0xfffffffd08e87547 */ /* 0x000fea000b83ffff */
.L_x_67:
[----:B------:R-:W2:Y:S01]  /*38e0*/  LDS R7, [UR5+0x10] ;  /* 0x00001005ff077984 */ /* 0x000ea20008000800 */
[----:B------:R-:W-:Y:S01]  /*38f0*/  IMAD.U32 R5, RZ, RZ, UR6 ;  /* 0x00000006ff057e24 */ /* 0x000fe2000f8e00ff */
[----:B------:R-:W-:-:S03]  /*3900*/  MOV R4, UR69 ;  /* 0x0000004500047c02 */ /* 0x000fc60008000f00 */
[----:B------:R-:W-:Y:S01]  /*3910*/  VIADD R5, R5, 0x170 ;  /* 0x0000017005057836 */ /* 0x000fe20000000000 */
[----:B--2---:R-:W-:-:S04]  /*3920*/  SHF.L.U32 R7, R7, 0x1f, RZ ;  /* 0x0000001f07077819 */ /* 0x004fc800000006ff */
[----:B------:R-:W2:Y:S02]  /*3930*/  SYNCS.PHASECHK.TRANS64.TRYWAIT P0, [UR5+0x8], R7 ;  /* 0x00000807ff0075a7 */ /* 0x000ea40008001105 */
[----:B--2---:R-:W-:Y:S05]  /*3940*/  @P0 BRA `(.L_x_69) ;  /* 0x0000000000080947 */ /* 0x004fea0003800000 */
[----:B------:R-:W2:Y:S02]  /*3950*/  SYNCS.PHASECHK.TRANS64.TRYWAIT P0, [UR5+0x8], R7 ;  /* 0x00000807ff0075a7 */ /* 0x000ea40008001105 */
[----:B--2---:R-:W-:Y:S05]  /*3960*/  @!P0 BRA `(.L_x_70) ;  /* 0x0000005000088947 */ /* 0x004fea0003800000 */
.L_x_69:
[----:B--2---:R-:W-:Y:S01]  /*3970*/  HFMA2 R0, -RZ, RZ, 0, 5.9604644775390625e-08 ;  /* 0x00000001ff007431 */ /* 0x004fe200000001ff */
[----:B------:R-:W-:Y:S01]  /*3980*/  UPRMT UR4, UR69, 0x654, UR7 ;  /* 0x0000065445047896 */ /* 0x000fe20008000007 */
[----:B------:R-:W-:Y:S01]  /*3990*/  IMAD.MOV.U32 R8, RZ, RZ, 0xffff ;  /* 0x0000ffffff087424 */ /* 0x000fe200078e00ff */
[----:B------:R-:W-:Y:S01]  /*39a0*/  PRMT R4, R4, 0x654, R5 ;  /* 0x0000065404047816 */ /* 0x000fe20000000005 */
[----:B------:R-:W-:Y:S02]  /*39b0*/  IMAD.MOV.U32 R6, RZ, RZ, 0x4 ;  /* 0x00000004ff067424 */ /* 0x000fe400078e00ff */
[----:B------:R-:W-:Y:S01]  /*39c0*/  IMAD.SHL.U32 R9, R11, 0x20, RZ ;  /* 0x000000200b097824 */ /* 0x000fe200078e00ff */
[----:B------:R-:W-:Y:S02]  /*39d0*/  MOV R5, UR4 ;  /* 0x0000000400057c02 */ /* 0x000fe40008000f00 */
[-C--:B------:R-:W-:Y:S01]  /*39e0*/  SHF.L.U32 R8, R8, R11.reuse, RZ ;  /* 0x0000000b08087219 */ /* 0x080fe200000006ff */
[----:B------:R2:W-:Y:S01]  /*39f0*/  SYNCS.ARRIVE.TRANS64.RED RZ, [UR4], R6 ;  /* 0x00000006ffff79a7 */ /* 0x0005e20008000404 */
[----:B------:R-:W-:Y:S01]  /*3a00*/  SHF.L.U32 R7, R0, R11, RZ ;  /* 0x0000000b00077219 */ /* 0x000fe200000006ff */
[----:B------:R2:W-:Y:S04]  /*3a10*/  STS [UR6+0x170], R9 ;  /* 0x00017009ff007988 */ /* 0x0005e80008000806 */
[----:B------:R2:W-:Y:S04]  /*3a20*/  STAS [R4.64], R11 ;  /* 0x0000000b04007dbd */ /* 0x0005e8000c0008ff */
[----:B------:R2:W-:Y:S04]  /*3a30*/  ATOMS.OR RZ, [UR5+0x14], R8 ;  /* 0x00001408ffff798c */ /* 0x0005e8000b000005 */
[----:B------:R2:W-:Y:S04]  /*3a40*/  ATOMS.OR RZ, [UR5+0x18], R7 ;  /* 0x00001807ffff798c */ /* 0x0005e8000b000005 */
[----:B------:R2:W-:Y:S02]  /*3a50*/  ATOMS.XOR RZ, [UR5+0x10], R0 ;  /* 0x00001000ffff798c */ /* 0x0005e4000b800005 */
.L_x_66:
[----:B-1----:R-:W-:Y:S05]  /*3a60*/  BSYNC B0 ;  /* 0x0000000000007941 */ /* 0x002fea0003800000 */
.L_x_65:
[----:B------:R-:W-:Y:S05]  /*3a70*/  BRA.U UP1, `(.L_x_71) ;  /* 0x00000001016c7547 */ /* 0x000fea000b800000 */
[----:B------:R-:W-:-:S03]  /*3a80*/  UMOV UR4, 0xffffffff ;  /* 0xffffffff00047882 */ /* 0x000fc60000000000 */
[----:B------:R-:W-:Y:S05]  /*3a90*/  BRA.DIV UR4, `(.L_x_72) ;  /* 0x0000004e04d47947 */ /* 0x000fea000b800000 */
[----:B------:R-:W-:-:S13]  /*3aa0*/  ELECT P6, URZ, PT ;  /* 0x0000000000ff782f */ /* 0x000fda00038c0000 */
.L_x_166:
[----:B------:R-:W-:Y:S05]  /*3ab0*/  @!P6 BRA `(.L_x_71) ;  /* 0x00000000005ce947 */ /* 0x000fea0003800000 */
[----:B--2---:R-:W2:Y:S02]  /*3ac0*/  LDS R5, [UR5+0x10] ;  /* 0x00001005ff057984 */ /* 0x004ea40008000800 */
[----:B--2---:R-:W-:-:S04]  /*3ad0*/  SHF.L.U32 R5, R5, 0x1f, RZ ;  /* 0x0000001f05057819 */ /* 0x004fc800000006ff */
[----:B------:R-:W2:Y:S02]  /*3ae0*/  SYNCS.PHASECHK.TRANS64.TRYWAIT P0, [UR5+0x8], R5 ;  /* 0x00000805ff0075a7 */ /* 0x000ea40008001105 */
[----:B--2---:R-:W-:Y:S05]  /*3af0*/  @P0 BRA `(.L_x_73) ;  /* 0x0000000000080947 */ /* 0x004fea0003800000 */
[----:B------:R-:W2:Y:S02]  /*3b00*/  SYNCS.PHASECHK.TRANS64.TRYWAIT P0, [UR5+0x8], R5 ;  /* 0x00000805ff0075a7 */ /* 0x000ea40008001105 */
[----:B--2---:R-:W-:Y:S05]  /*3b10*/  @!P0 BRA `(.L_x_74) ;  /* 0x0000004c00d48947 */ /* 0x004fea0003800000 */
.L_x_73:
[----:B------:R-:W3:Y:S01]  /*3b20*/  LDS R7, [UR6+0x170] ;  /* 0x00017006ff077984 */ /* 0x000ee20008000800 */
[----:B--2---:R-:W-:Y:S02]  /*3b30*/  HFMA2 R0, -RZ, RZ, 0, 5.9604644775390625e-08 ;  /* 0x00000001ff007431 */ /* 0x004fe400000001ff */
[----:B------:R-:W-:Y:S01]  /*3b40*/  IMAD.MOV.U32 R4, RZ, RZ, 0xffff ;  /* 0x0000ffffff047424 */ /* 0x000fe200078e00ff */
[----:B------:R-:W-:Y:S01]  /*3b50*/  UPRMT UR4, UR69, 0x654, UR7 ;  /* 0x0000065445047896 */ /* 0x000fe20008000007 */
[----:B---3--:R-:W-:-:S03]  /*3b60*/  IMAD.SHL.U32 R5, R7, 0x20, RZ ;  /* 0x0000002007057824 */ /* 0x008fc600078e00ff */
[-C--:B------:R-:W-:Y:S02]  /*3b70*/  SHF.L.U32 R4, R4, R7.reuse, RZ ;  /* 0x0000000704047219 */ /* 0x080fe400000006ff */
[----:B------:R-:W-:Y:S01]  /*3b80*/  SHF.L.U32 R7, R0, R7, RZ ;  /* 0x0000000700077219 */ /* 0x000fe200000006ff */
[----:B------:R3:W-:Y:S04]  /*3b90*/  STS [UR6+0x170], R5 ;  /* 0x00017005ff007988 */ /* 0x0007e80008000806 */
[----:B------:R3:W-:Y:S04]  /*3ba0*/  ATOMS.OR RZ, [UR5+0x14], R4 ;  /* 0x00001404ffff798c */ /* 0x0007e8000b000005 */
[----:B------:R3:W-:Y:S01]  /*3bb0*/  ATOMS.OR RZ, [UR5+0x18], R7 ;  /* 0x00001807ffff798c */ /* 0x0007e2000b000005 */
[----:B------:R-:W-:Y:S03]  /*3bc0*/  SYNCS.ARRIVE.TRANS64.RED.A1T0 RZ, [UR4], RZ ;  /* 0x000000ffffff79a7 */ /* 0x000fe60008100404 */
[----:B------:R3:W-:Y:S01]  /*3bd0*/  ATOMS.XOR RZ, [UR5+0x10], R0 ;  /* 0x00001000ffff798c */ /* 0x0007e2000b800005 */
[----:B------:R-:W-:Y:S05]  /*3be0*/  BRA `(.L_x_71) ;  /* 0x0000000000107947 */ /* 0x000fea0003800000 */
.L_x_64:
[----:B------:R-:W-:Y:S02]  /*3bf0*/  MOV R0, 0xffffffff ;  /* 0xffffffff00007802 */ /* 0x000fe40000000f00 */
[----:B------:R-:W-:-:S03]  /*3c00*/  MOV R4, 0x3c30 ;  /* 0x00003c3000047802 */ /* 0x000fc60000000f00 */
[----:B------:R2:W-:Y:S04]  /*3c10*/  STS [UR6+0x170], R0 ;  /* 0x00017000ff007988 */ /* 0x0005e80008000806 */
[----:B-12--5:R-:W-:Y:S05]  /*3c20*/  CALL.REL.NOINC `($__internal_1_$__cuda_sm10x_tcgen05_guardrail_trap_phase_invalid_during_alloc) ;  /* 0x0000005400347944 */ /* 0x026fea0003c00000 */
.L_x_71:
[----:B------:R-:W-:Y:S05]  /*3c30*/  WARPSYNC.ALL ;  /* 0x0000000000007948 */ /* 0x000fea0003800000 */
[----:B------:R-:W4:Y:S01]  /*3c40*/  S2UR UR4, SR_CgaCtaId ;  /* 0x00000000000479c3 */ /* 0x000f220000008800 */
[----:B------:R-:W-:Y:S01]  /*3c50*/  UMOV UR41, 0x400 ;  /* 0x0000040000297882 */ /* 0x000fe20000000000 */
[----:B------:R-:W-:-:S06]  /*3c60*/  NOP ;  /* 0x0000000000007918 */ /* 0x000fcc0000000000 */
[----:B------:R-:W-:Y:S06]  /*3c70*/  BAR.ARV 0x6, 0xa0 ;  /* 0x0182800000007b1d */ /* 0x000fec0000002000 */
[----:B------:R-:W1:Y:S01]  /*3c80*/  LDCU UR6, c[0x0][0x38c] ;  /* 0x00007180ff0677ac */ /* 0x000e620008000800 */
[----:B------:R-:W-:Y:S01]  /*3c90*/  LOP3.LUT R3, R3, 0xffff, RZ, 0xc0, !PT ;  /* 0x0000ffff03037812 */ /* 0x000fe200078ec0ff */
[----:B--2---:R-:W-:Y:S01]  /*3ca0*/  IMAD.MOV.U32 R9, RZ, RZ, 0x1 ;  /* 0x00000001ff097424 */ /* 0x004fe200078e00ff */
[----:B------:R-:W-:Y:S01]  /*3cb0*/  LOP3.LUT R2, R2, 0xffff, RZ, 0xc0, !PT ;  /* 0x0000ffff02027812 */ /* 0x000fe200078ec0ff */
[----:B------:R-:W-:Y:S01]  /*3cc0*/  IMAD.MOV.U32 R8, RZ, RZ, RZ ;  /* 0x000000ffff087224 */ /* 0x000fe200078e00ff */
[----:B------:R-:W-:Y:S01]  /*3cd0*/  R2UR UR43, R3 ;  /* 0x00000000032b72ca */ /* 0x000fe200000e0000 */
[----:B------:R-:W-:Y:S01]  /*3ce0*/  UMOV UR47, URZ ;  /* 0x000000ff002f7c82 */ /* 0x000fe20008000000 */
[----:B------:R-:W-:-:S02]  /*3cf0*/  R2UR UR65, R2 ;  /* 0x00000000024172ca */ /* 0x000fc400000e0000 */
[----:B------:R-:W-:Y:S01]  /*3d00*/  CS2R R2, SRZ ;  /* 0x0000000000027805 */ /* 0x000fe2000001ff00 */
[----:B------:R-:W-:Y:S01]  /*3d10*/  UMOV UR38, URZ ;  /* 0x000000ff00267c82 */ /* 0x000fe20008000000 */
[----:B----4-:R-:W-:Y:S01]  /*3d20*/  ULEA UR41, UR4, UR41, 0x18 ;  /* 0x0000002904297291 */ /* 0x010fe2000f8ec0ff */
[----:B------:R-:W-:Y:S01]  /*3d30*/  UMOV UR37, URZ ;  /* 0x000000ff00257c82 */ /* 0x000fe20008000000 */
[----:B------:R-:W-:Y:S02]  /*3d40*/  UISETP.NE.AND UP3, UPT, UR68, URZ, UPT ;  /* 0x000000ff4400728c */ /* 0x000fe4000bf65270 */
[----:B------:R-:W-:Y:S02]  /*3d50*/  UIADD3 UR5, UPT, UPT, UR41, 0x3300, URZ ;  /* 0x0000330029057890 */ /* 0x000fe4000fffe0ff */
[----:B------:R-:W-:-:S03]  /*3d60*/  UIADD3 UR4, UPT, UPT, UR41, 0x23300, URZ ;  /* 0x0002330029047890 */ /* 0x000fc6000fffe0ff */
[----:B---3--:R-:W2:Y:S01]  /*3d70*/  LDS R0, [UR41+0x170] ;  /* 0x00017029ff007984 */ /* 0x008ea20008000800 */
[----:B-1----:R-:W-:Y:S02]  /*3d80*/  UIADD3 UR6, UPT, UPT, UR6, 0x7f, URZ ;  /* 0x0000007f06067890 */ /* 0x002fe4000fffe0ff */
[----:B------:R-:W-:Y:S02]  /*3d90*/  USHF.R.U32.HI UR5, URZ, 0x4, UR5 ;  /* 0x00000004ff057899 */ /* 0x000fe40008011605 */
[----:B------:R-:W-:Y:S02]  /*3da0*/  USHF.R.S32.HI UR64, URZ, 0x1f, UR6 ;  /* 0x0000001fff407899 */ /* 0x000fe40008011406 */
[----:B------:R-:W-:Y:S02]  /*3db0*/  USHF.R.U32.HI UR4, URZ, 0x4, UR4 ;  /* 0x00000004ff047899 */ /* 0x000fe40008011604 */
[----:B------:R-:W-:Y:S02]  /*3dc0*/  ULEA.HI UR64, UR64, UR6, URZ, 0x7 ;  /* 0x0000000640407291 */ /* 0x000fe4000f8f38ff */
[----:B------:R-:W-:-:S02]  /*3dd0*/  ULOP3.LUT UR5, UR5, 0x3fff, URZ, 0xc0, !UPT ;  /* 0x00003fff05057892 */ /* 0x000fc4000f8ec0ff */
[----:B------:R-:W-:Y:S02]  /*3de0*/  USHF.R.S32.HI UR64, URZ, 0x7, UR64 ;  /* 0x00000007ff407899 */ /* 0x000fe40008011440 */
[----:B------:R-:W-:Y:S02]  /*3df0*/  ULOP3.LUT UR45, UR4, 0x3fff, URZ, 0xc0, !UPT ;  /* 0x00003fff042d7892 */ /* 0x000fe4000f8ec0ff */
[----:B------:R-:W-:Y:S01]  /*3e00*/  UISETP.LT.AND UP0, UPT, UR64, 0x1, UPT ;  /* 0x000000014000788c */ /* 0x000fe2000bf01270 */
[----:B------:R-:W-:Y:S01]  /*3e10*/  UMOV UR62, 0x0 ;  /* 0x00000000003e7882 */ /* 0x000fe20000000000 */
        /* <DEDUP_REMOVED lines=9> */
[----:B------:R-:W-:-:S02]  /*3eb0*/  ULOP3.LUT UR44, UR5, 0x10000, URZ, 0xfc, !UPT ;  /* 0x00010000052c7892 */ /* 0x000fc4000f8efcff */
[----:B------:R-:W-:Y:S02]  /*3ec0*/  ULOP3.LUT UR45, UR45, 0x10000, URZ, 0xfc, !UPT ;  /* 0x000100002d2d7892 */ /* 0x000fe4000f8efcff */
[----:B------:R-:W-:Y:S01]  /*3ed0*/  USEL UR66, UR64, 0x1, !UP0 ;  /* 0x0000000140427887 */ /* 0x000fe2000c000000 */
[----:B------:R-:W-:Y:S01]  /*3ee0*/  UMOV UR52, 0x0 ;  /* 0x0000000000347882 */ /* 0x000fe20000000000 */
[----:B------:R-:W-:Y:S01]  /*3ef0*/  UMOV UR53, 0x8100010 ;  /* 0x0810001000357882 */ /* 0x000fe20000000000 */
[----:B------:R-:W-:Y:S01]  /*3f00*/  UMOV UR50, 0x0 ;  /* 0x0000000000327882 */ /* 0x000fe20000000000 */
[----:B------:R-:W-:Y:S01]  /*3f10*/  UMOV UR51, 0x8100010 ;  /* 0x0810001000337882 */ /* 0x000fe20000000000 */
[----:B------:R-:W-:Y:S01]  /*3f20*/  UMOV UR48, 0x0 ;  /* 0x0000000000307882 */ /* 0x000fe20000000000 */
[----:B--2---:R-:W-:Y:S01]  /*3f30*/  R2UR UR67, R0 ;  /* 0x00000000004372ca */ /* 0x004fe200000e0000 */
[----:B------:R-:W-:-:S14]  /*3f40*/  UMOV UR49, 0x8100010 ;  /* 0x0810001000317882 */ /* 0x000fdc0000000000 */
.L_x_82:
[C---:B------:R-:W-:Y:S02]  /*3f50*/  LEA R0, R8.reuse, UR41, 0x3 ;  /* 0x0000002908007c11 */ /* 0x040fe4000f8e18ff */
[----:B------:R-:W-:Y:S02]  /*3f60*/  SHF.L.U32 R5, R3, 0x1f, RZ ;  /* 0x0000001f03057819 */ /* 0x000fe400000006ff */
[----:B------:R-:W-:Y:S02]  /*3f70*/  LEA R4, R8, UR41, 0x4 ;  /* 0x0000002908047c11 */ /* 0x000fe4000f8e20ff */
[----:B------:R-:W1:Y:S02]  /*3f80*/  SYNCS.PHASECHK.TRANS64.TRYWAIT P0, [R0+URZ+0xc0], R5 ;  /* 0x0000c005000075a7 */ /* 0x000e6400080011ff */
[----:B-1-3--:R-:W-:Y:S05]  /*3f90*/  @!P0 BRA `(.L_x_75) ;  /* 0x0000004800cc8947 */ /* 0x00afea0003800000 */
.L_x_167:
[----:B-1----:R-:W1:Y:S01]  /*3fa0*/  LDS.128 R4, [R4+0x150] ;  /* 0x0001500004047984 */ /* 0x002e620000000c00 */
[----:B------:R-:W-:Y:S02]  /*3fb0*/  VIADD R0, R0, 0xd0 ;  /* 0x000000d000007836 */ /* 0x000fe40000000000 */
[----:B------:R-:W-:Y:S01]  /*3fc0*/  VIADD R8, R8, 0x1 ;  /* 0x0000000108087836 */ /* 0x000fe20000000000 */
[----:B------:R-:W-:Y:S01]  /*3fd0*/  @!PT LDS RZ, [RZ] ;  /* 0x00000000fffff984 */ /* 0x000fe20000000800 */
[----:B------:R-:W-:Y:S01]  /*3fe0*/  @!PT LDS RZ, [RZ] ;  /* 0x00000000fffff984 */ /* 0x000fe20000000800 */
[----:B------:R-:W-:Y:S01]  /*3ff0*/  @!PT LDS RZ, [RZ] ;  /* 0x00000000fffff984 */ /* 0x000fe20000000800 */
[----:B------:R-:W-:Y:S01]  /*4000*/  @!PT LDS RZ, [RZ] ;  /* 0x00000000fffff984 */ /* 0x000fe20000000800 */
[----:B------:R2:W-:Y:S06]  /*4010*/  MEMBAR.ALL.CTA ;  /* 0x0000000000007992 */ /* 0x0005ec0000008000 */
[----:B--2---:R-:W2:Y:S01]  /*4020*/  FENCE.VIEW.ASYNC.S ;  /* 0x00000000000073c6 */ /* 0x004ea20000000000 */
[----:B------:R-:W-:-:S04]  /*4030*/  PRMT R0, RZ, 0x654, R0 ;  /* 0x00000654ff007816 */ /* 0x000fc80000000000 */
[----:B--2---:R2:W-:Y:S01]  /*4040*/  SYNCS.ARRIVE.TRANS64.RED.A1T0 RZ, [R0+URZ], RZ ;  /* 0x000000ff00ff79a7 */ /* 0x0045e200081004ff */
[----:B-1----:R-:W-:Y:S01]  /*4050*/  LOP3.LUT P1, RZ, R6, 0x1, RZ, 0xc0, !PT ;  /* 0x0000000106ff7812 */ /* 0x002fe2000782c0ff */
[----:B--2---:R-:W-:-:S12]  /*4060*/  BRA.U UP3, `(.L_x_76) ;  /* 0x0000000503587547 */ /* 0x004fd8000b800000 */
[----:B------:R-:W1:Y:S01]  /*4070*/  LDCU UR4, c[0x0][0x38c] ;  /* 0x00007180ff0477ac */ /* 0x000e620008000800 */
[----:B------:R-:W-:Y:S02]  /*4080*/  PLOP3.LUT P2, PT, PT, PT, PT, 0x80, 0x8 ;  /* 0x000000000008781c */ /* 0x000fe40003f4f070 */
[----:B------:R-:W-:Y:S01]  /*4090*/  SHF.L.U32 R5, R9, 0x1f, RZ ;  /* 0x0000001f09057819 */ /* 0x000fe200000006ff */
[----:B------:R-:W-:Y:S02]  /*40a0*/  ULEA UR46, UR47, UR41, 0x3 ;  /* 0x000000292f2e7291 */ /* 0x000fe4000f8e18ff */
[----:B------:R-:W-:Y:S02]  /*40b0*/  ULEA UR36, UR47, UR67, 0x5 ;  /* 0x000000432f247291 */ /* 0x000fe4000f8e28ff */
[----:B-1----:R-:W-:-:S06]  /*40c0*/  UISETP.GE.AND UP0, UPT, UR4, 0x1, UPT ;  /* 0x000000010400788c */ /* 0x002fcc000bf06270 */
[----:B------:R-:W-:-:S05]  /*40d0*/  PLOP3.LUT P0, PT, PT, PT, UP0, 0x80, 0x8 ;  /* 0x000000000008781c */ /* 0x000fca0003f0f008 */
[----:B------:R-:W-:-:S08]  /*40e0*/  @UP0 ULEA UR4, UR38, UR41, 0x3 ;  /* 0x0000002926040291 */ /* 0x000fd0000f8e18ff */
[----:B------:R-:W-:-:S04]  /*40f0*/  @P0 SHF.L.U32 R0, R2, 0x1f, RZ ;  /* 0x0000001f02000819 */ /* 0x000fc800000006ff */
[----:B------:R1:W2:Y:S01]  /*4100*/  @P0 SYNCS.PHASECHK.TRANS64.TRYWAIT P2, [UR4], R0 ;  /* 0x00000000ff0005a7 */ /* 0x0002a20008041104 */
[----:B------:R-:W3:Y:S02]  /*4110*/  SYNCS.PHASECHK.TRANS64.TRYWAIT P0, [UR46+0x100], R5 ;  /* 0x00010005ff0075a7 */ /* 0x000ee4000800112e */
[----:B-123--:R-:W-:Y:S05]  /*4120*/  @!P0 BRA `(.L_x_77) ;  /* 0x00000048007c8947 */ /* 0x00efea0003800000 */
.L_x_169:
[----:B------:R-:W-:Y:S01]  /*4130*/  UMOV UR42, UR37 ;  /* 0x00000025002a7c82 */ /* 0x000fe20008000000 */
[----:B------:R-:W-:Y:S05]  /*4140*/  BRA.U !UP0, `(.L_x_78) ;  /* 0x0000000508107547 */ /* 0x000fea000b800000 */
[----:B------:R-:W-:Y:S02]  /*4150*/  UIADD3 UR42, UPT, UPT, UR66, UR37, URZ ;  /* 0x00000025422a7290 */ /* 0x000fe4000fffe0ff */
[----:B------:R-:W-:Y:S01]  /*4160*/  UPLOP3.LUT UP2, UPT, UPT, UPT, UPT, 0x40, 0x4 ;  /* 0x000000000004789c */ /* 0x000fe20003f4e870 */
[----:B------:R-:W-:Y:S01]  /*4170*/  UMOV UR39, UR64 ;  /* 0x0000004000277c82 */ /* 0x000fe20008000000 */
[----:B------:R-:W-:-:S09]  /*4180*/  UMOV UR5, UR38 ;  /* 0x0000002600057c82 */ /* 0x000fd20008000000 */
.L_x_81:
[----:B------:R-:W-:Y:S01]  /*4190*/  ULEA UR7, UR5, UR41, 0x3 ;  /* 0x0000002905077291 */ /* 0x000fe2000f8e18ff */
[----:B--23--:R-:W-:Y:S11]  /*41a0*/  @P2 BRA `(.L_x_79) ;  /* 0x00000000000c2947 */ /* 0x00cff60003800000 */
[----:B-1----:R-:W-:Y:S04]  /*41b0*/  SHF.L.U32 R5, R2, 0x1f, RZ ;  /* 0x0000001f02057819 */ /* 0x002fe800000006ff */
[----:B------:R-:W1:Y:S02]  /*41c0*/  SYNCS.PHASECHK.TRANS64.TRYWAIT P0, [UR7], R5 ;  /* 0x00000005ff0075a7 */ /* 0x000e640008001107 */
[----:B-1----:R-:W-:Y:S05]  /*41d0*/  @!P0 BRA `(.L_x_80) ;  /* 0x0000004800688947 */ /* 0x002fea0003800000 */
.L_x_79:
[----:B------:R-:W-:Y:S01]  /*41e0*/  UISETP.NE.AND UP0, UPT, UR39, 0x1, UPT ;  /* 0x000000012700788c */ /* 0x000fe2000bf05270 */
[----:B------:R-:W-:Y:S01]  /*41f0*/  PLOP3.LUT P2, PT, PT, PT, PT, 0x80, 0x8 ;  /* 0x000000000008781c */ /* 0x000fe20003f4f070 */
[----:B------:R-:W-:Y:S02]  /*4200*/  UIADD3 UR4, UPT, UPT, UR5, 0x1, URZ ;  /* 0x0000000105047890 */ /* 0x000fe4000fffe0ff */
[----:B------:R-:W-:Y:S02]  /*4210*/  UIADD3 UR40, UPT, UPT, UR7, 0x40, URZ ;  /* 0x0000004007287890 */ /* 0x000fe4000fffe0ff */
[----:B------:R-:W-:Y:S01]  /*4220*/  UISETP.NE.AND UP1, UPT, UR4, 0x8, UPT ;  /* 0x000000080400788c */ /* 0x000fe2000bf25270 */
[----:B------:R-:W-:Y:S01]  /*4230*/  PLOP3.LUT P0, PT, PT, PT, UP0, 0x80, 0x8 ;  /* 0x000000000008781c */ /* 0x000fe20003f0f008 */
[----:B------:R-:W-:Y:S02]  /*4240*/  UIADD3 UR37, UPT, UPT, UR37, 0x1, URZ ;  /* 0x0000000125257890 */ /* 0x000fe4000fffe0ff */
[----:B------:R-:W-:Y:S02]  /*4250*/  USEL UR6, URZ, 0x1, UP1 ;  /* 0x00000001ff067887 */ /* 0x000fe40008800000 */
[----:B------:R-:W-:Y:S02]  /*4260*/  USEL UR38, UR4, URZ, UP1 ;  /* 0x000000ff04267287 */ /* 0x000fe40008800000 */
[----:B------:R-:W-:Y:S02]  /*4270*/  UIADD3 UR39, UPT, UPT, UR39, -0x1, URZ ;  /* 0xffffffff27277890 */ /* 0x000fe4000fffe0ff */
[----:B------:R-:W-:Y:S01]  /*4280*/  @UP0 ULEA UR4, UR38, UR41, 0x3 ;  /* 0x0000002926040291 */ /* 0x000fe2000f8e18ff */
[----:B------:R-:W-:Y:S01]  /*4290*/  LOP3.LUT R2, R2, UR6, RZ, 0x3c, !PT ;  /* 0x0000000602027c12 */ /* 0x000fe2000f8e3cff */
[----:B------:R-:W-:Y:S02]  /*42a0*/  ULEA UR6, UR5, UR45, 0x9 ;  /* 0x0000002d05067291 */ /* 0x000fe4000f8e48ff */
[----:B------:R-:W-:Y:S01]  /*42b0*/  UISETP.NE.AND UP0, UPT, UR37, UR42, UPT ;  /* 0x0000002a2500728c */ /* 0x000fe2000bf05270 */
[----:B-1----:R-:W-:Y:S01]  /*42c0*/  @P0 SHF.L.U32 R0, R2, 0x1f, RZ ;  /* 0x0000001f02000819 */ /* 0x002fe200000006ff */
[----:B------:R-:W-:Y:S02]  /*42d0*/  UIADD3 UR34, UPT, UPT, UR6, 0x2, URZ ;  /* 0x0000000206227890 */ /* 0x000fe4000fffe0ff */
[----:B------:R-:W-:Y:S01]  /*42e0*/  UIADD3 UR30, UPT, UPT, UR6, 0x4, URZ ;  /* 0x00000004061e7890 */ /* 0x000fe2000fffe0ff */
[----:B------:R2:W3:Y:S01]  /*42f0*/  @P0 SYNCS.PHASECHK.TRANS64.TRYWAIT P2, [UR4], R0 ;  /* 0x00000000ff0005a7 */ /* 0x0004e20008041104 */
[----:B------:R-:W-:Y:S02]  /*4300*/  ULEA UR4, UR5, UR44, 0xa ;  /* 0x0000002c05047291 */ /* 0x000fe4000f8e50ff */
[----:B------:R-:W-:Y:S02]  /*4310*/  UIADD3 UR26, UPT, UPT, UR6, 0x6, URZ ;  /* 0x00000006061a7890 */ /* 0x000fe4000fffe0ff */
        /* <DEDUP_REMOVED lines=10> */
[----:B------:R-:W-:Y:S01]  /*43c0*/  UIADD3 UR8, UPT, UPT, UR4, 0x206, URZ ;  /* 0x0000020604087890 */ /* 0x000fe2000fffe0ff */
[----:B------:R-:W-:Y:S01]  /*43d0*/  UMOV UR7, 0x40004040 ;  /* 0x4000404000077882 */ /* 0x000fe20000000000 */
[----:B------:R-:W-:Y:S01]  /*43e0*/  UMOV UR5, 0x40004040 ;  /* 0x4000404000057882 */ /* 0x000fe20000000000 */
[----:B------:R-:W-:Y:S01]  /*43f0*/  UMOV UR35, 0x40004040 ;  /* 0x4000404000237882 */ /* 0x000fe20000000000 */
[----:B------:R1:W-:Y:S01]  /*4400*/  UTCHMMA.2CTA gdesc[UR4], gdesc[UR6], tmem[UR36], tmem[UR62], idesc[UR63], UP2 ;  /* 0x00ff3e06040075ea */ /* 0x0003e20009200024 */
[----:B------:R-:W-:Y:S01]  /*4410*/  UPLOP3.LUT UP2, UPT, UPT, UPT, UPT, 0x80, 0x8 ;  /* 0x000000000008789c */ /* 0x000fe20003f4f070 */
[----:B------:R-:W-:Y:S01]  /*4420*/  UMOV UR33, 0x40004040 ;  /* 0x4000404000217882 */ /* 0x000fe20000000000 */
[----:B------:R-:W-:Y:S01]  /*4430*/  UMOV UR31, 0x40004040 ;  /* 0x40004040001f7882 */ /* 0x000fe20000000000 */
[----:B------:R2:W-:Y:S01]  /*4440*/  UTCHMMA.2CTA gdesc[UR32], gdesc[UR34], tmem[UR36], tmem[UR60], idesc[UR61], UPT ;  /* 0x00ff3c22200075ea */ /* 0x0005e2000ba00024 */
        /* <DEDUP_REMOVED lines=14> */
[----:B------:R-:W-:Y:S01]  /*4530*/  UMOV UR9, 0x40004040 ;  /* 0x4000404000097882 */ /* 0x000fe20000000000 */
[----:B------:R2:W-:Y:S01]  /*4540*/  UTCHMMA.2CTA gdesc[UR12], gdesc[UR14], tmem[UR36], tmem[UR50], idesc[UR51], UPT ;  /* 0x00ff320e0c0075ea */ /* 0x0005e2000ba00024 */
[----:B------:R2:W-:Y:S01]  /*4550*/  UTCHMMA.2CTA gdesc[UR8], gdesc[UR10], tmem[UR36], tmem[UR48], idesc[UR49], UPT ;  /* 0x00ff300a080075ea */ /* 0x0005e2000ba00024 */
[----:B------:R2:W-:Y:S01]  /*4560*/  UTCBAR.2CTA.MULTICAST [UR40], URZ, UR43 ;  /* 0x000000ff280073e9 */ /* 0x0005e2000820082b */
[----:B-1----:R-:W-:Y:S01]  /*4570*/  UMOV UR5, UR38 ;  /* 0x0000002600057c82 */ /* 0x002fe20008000000 */
[----:B------:R-:W-:Y:S05]  /*4580*/  BRA.U UP0, `(.L_x_81) ;  /* 0xfffffffd00007547 */ /* 0x000fea000b83ffff */
.L_x_78:
[----:B------:R-:W-:Y:S01]  /*4590*/  UIADD3 UR4, UPT, UPT, UR46, 0xe0, URZ ;  /* 0x000000e02e047890 */ /* 0x000fe2000fffe0ff */
[----:B------:R-:W-:-:S08]  /*45a0*/  UMOV UR37, UR42 ;  /* 0x0000002a00257c82 */ /* 0x000fd00008000000 */
[----:B------:R4:W-:Y:S01]  /*45b0*/  UTCBAR.2CTA.MULTICAST [UR4], URZ, UR65 ;  /* 0x000000ff040073e9 */ /* 0x0009e20008200841 */
[----:B------:R-:W-:Y:S02]  /*45c0*/  NOP ;  /* 0x0000000000007918 */ /* 0x000fe40000000000 */
.L_x_76:
[----:B----4-:R-:W-:Y:S01]  /*45d0*/  UIADD3 UR4, UPT, UPT, UR47, 0x1, URZ ;  /* 0x000000012f047890 */ /* 0x010fe2000fffe0ff */
[----:B------:R-:W-:-:S03]  /*45e0*/  ISETP.NE.AND P0, PT, R8, 0x2, PT ;  /* 0x000000020800780c */ /* 0x000fc60003f05270 */
[----:B------:R-:W-:Y:S01]  /*45f0*/  UISETP.NE.AND UP0, UPT, UR4, 0x4, UPT ;  /* 0x000000040400788c */ /* 0x000fe2000bf05270 */
[----:B-12---:R-:W-:Y:S02]  /*4600*/  SEL R0, RZ, 0x1, P0 ;  /* 0x00000001ff007807 */ /* 0x006fe40000000000 */
[----:B------:R-:W-:Y:S01]  /*4610*/  SEL R8, R8, RZ, P0 ;  /* 0x000000ff08087207 */ /* 0x000fe20000000000 */
[----:B------:R-:W-:Y:S01]  /*4620*/  USEL UR5, URZ, 0x1, UP0 ;  /* 0x00000001ff057887 */ /* 0x000fe20008000000 */
[----:B------:R-:W-:Y:S01]  /*4630*/  LOP3.LUT R3, R3, R0, RZ, 0x3c, !PT ;  /* 0x0000000003037212 */ /* 0x000fe200078e3cff */
[----:B------:R-:W-:-:S04]  /*4640*/  USEL UR47, UR4, URZ, UP0 ;  /* 0x000000ff042f7287 */ /* 0x000fc80008000000 */
[----:B------:R-:W-:Y:S01]  /*4650*/  LOP3.LUT R9, R9, UR5, RZ, 0x3c, !PT ;  /* 0x0000000509097c12 */ /* 0x000fe2000f8e3cff */
[----:B------:R-:W-:Y:S07]  /*4660*/  @P1 BRA `(.L_x_82) ;  /* 0xfffffff800381947 */ /* 0x000fee000383ffff */
[----:B------:R-:W1:Y:S01]  /*4670*/  S2UR UR8, SR_CgaCtaId ;  /* 0x00000000000879c3 */ /* 0x000e620000008800 */
[----:B------:R-:W-:Y:S01]  /*4680*/  ELECT P0, URZ, PT ;  /* 0x0000000000ff782f */ /* 0x000fe20003800000 */
[----:B------:R-:W-:Y:S01]  /*4690*/  HFMA2 R0, -RZ, RZ, 0, 5.9604644775390625e-08 ;  /* 0x00000001ff007431 */ /* 0x000fe200000001ff */
[----:B------:R-:W-:-:S05]  /*46a0*/  UMOV UR4, 0x40 ;  /* 0x0000004000047882 */ /* 0x000fca0000000000 */
[----:B------:R-:W-:Y:S01]  /*46b0*/  UVIRTCOUNT.DEALLOC.SMPOOL 0x80 ;  /* 0x000000800000784c */ /* 0x000fe20000000000 */
[----:B------:R-:W-:Y:S02]  /*46c0*/  UISETP.NE.AND UP1, UPT, UR68, URZ, UPT ;  /* 0x000000ff4400728c */ /* 0x000fe4000bf25270 */
[----:B-1----:R-:W-:-:S09]  /*46d0*/  ULEA UR8, UR8, UR4, 0x18 ;  /* 0x0000000408087291 */ /* 0x002fd2000f8ec0ff */
[----:B------:R1:W-:Y:S01]  /*46e0*/  @P0 STS.U8 [UR8+0x1c], R0 ;  /* 0x00001c00ff000988 */ /* 0x0003e20008000008 */
[----:B------:R-:W-:Y:S05]  /*46f0*/  BRA.U UP1, `(.L_x_83) ;  /* 0x0000000101a07547 */ /* 0x000fea000b800000 */
[----:B------:R-:W-:Y:S01]  /*4700*/  UIADD3 UR7, UPT, UPT, UR41, 0x100, URZ ;  /* 0x0000010029077890 */ /* 0x000fe2000fffe0ff */
[----:B------:R-:W-:-:S03]  /*4710*/  SHF.L.U32 R3, R9, 0x1f, RZ ;  /* 0x0000001f09037819 */ /* 0x000fc600000006ff */
[----:B------:R-:W-:-:S09]  /*4720*/  ULEA UR4, UR47, UR7, 0x3 ;  /* 0x000000072f047291 */ /* 0x000fd2000f8e18ff */
[----:B------:R-:W2:Y:S02]  /*4730*/  SYNCS.PHASECHK.TRANS64.TRYWAIT P0, [UR4], R3 ;  /* 0x00000003ff0075a7 */ /* 0x000ea40008001104 */
[----:B--2---:R-:W-:Y:S05]  /*4740*/  @!P0 BRA `(.L_x_84) ;  /* 0x0000004400248947 */ /* 0x004fea0003800000 */
.L_x_172:
        /* <DEDUP_REMOVED lines=9> */
.L_x_174:
        /* <DEDUP_REMOVED lines=9> */
.L_x_176:
[----:B------:R-:W-:-:S04]  /*4870*/  UIADD3 UR4, UPT, UPT, UR4, 0x1, URZ ;  /* 0x0000000104047890 */ /* 0x000fc8000fffe0ff */
[----:B------:R-:W-:-:S04]  /*4880*/  UISETP.NE.AND UP0, UPT, UR4, 0x4, UPT ;  /* 0x000000040400788c */ /* 0x000fc8000bf05270 */
[----:B------:R-:W-:Y:S02]  /*4890*/  USEL UR5, URZ, 0x1, UP0 ;  /* 0x00000001ff057887 */ /* 0x000fe40008000000 */
[----:B------:R-:W-:-:S04]  /*48a0*/  USEL UR4, UR4, URZ, UP0 ;  /* 0x000000ff04047287 */ /* 0x000fc80008000000 */
[----:B------:R-:W-:Y:S01]  /*48b0*/  ULEA UR4, UR4, UR7, 0x3 ;  /* 0x0000000704047291 */ /* 0x000fe2000f8e18ff */
[----:B-1----:R-:W-:-:S04]  /*48c0*/  LOP3.LUT R3, R2, UR5, RZ, 0x3c, !PT ;  /* 0x0000000502037c12 */ /* 0x002fc8000f8e3cff */
[----:B------:R-:W-:Y:S01]  /*48d0*/  SHF.L.U32 R3, R3, 0x1f, RZ ;  /* 0x0000001f03037819 */ /* 0x000fe200000006ff */
[----:B------:R-:W-:-:S04]  /*48e0*/  IMAD.U32 R0, RZ, RZ, UR4 ;  /* 0x00000004ff007e24 */ /* 0x000fc8000f8e00ff */
[----:B------:R1:W2:Y:S03]  /*48f0*/  SYNCS.PHASECHK.TRANS64.TRYWAIT P0, [R0+URZ], R3 ;  /* 0x00000003000075a7 */ /* 0x0002a600080011ff */
[----:B--2---:R-:W-:Y:S05]  /*4900*/  @!P0 NANOSLEEP.SYNCS 0x989680 ;  /* 0x009896800000895d */ /* 0x004fea0003900000 */
[----:B------:R-:W2:Y:S02]  /*4910*/  @!P0 SYNCS.PHASECHK.TRANS64 P0, [R0+URZ], R3 ;  /* 0x00000003000085a7 */ /* 0x000ea400080010ff */
[----:B--2---:R-:W-:Y:S05]  /*4920*/  @P0 BRA `(.L_x_87) ;  /* 0x0000000000200947 */ /* 0x004fea0003800000 */
.L_x_88:
[----:B--2---:R2:W4:Y:S02]  /*4930*/  SYNCS.PHASECHK.TRANS64.TRYWAIT P0, [R0+URZ], R3 ;  /* 0x00000003000075a7 */ /* 0x00452400080011ff */
[----:B----4-:R-:W-:Y:S05]  /*4940*/  @!P0 NANOSLEEP.SYNCS 0x989680 ;  /* 0x009896800000895d */ /* 0x010fea0003900000 */
[----:B------:R-:W4:Y:S02]  /*4950*/  @!P0 SYNCS.PHASECHK.TRANS64 P0, [R0+URZ], R3 ;  /* 0x00000003000085a7 */ /* 0x000f2400080010ff */
[----:B----4-:R-:W-:Y:S05]  /*4960*/  @!P0 BRA `(.L_x_88) ;  /* 0xfffffffc00f08947 */ /* 0x010fea000383ffff */
[----:B------:R-:W-:Y:S05]  /*4970*/  BRA `(.L_x_87) ;  /* 0x00000000000c7947 */ /* 0x000fea0003800000 */
.L_x_83:
[----:B------:R-:W-:-:S04]  /*4980*/  UIADD3 UR4, UPT, UPT, UR41, 0x140, URZ ;  /* 0x0000014029047890 */ /* 0x000fc8000fffe0ff */
[----:B------:R-:W-:-:S09]  /*4990*/  UPRMT UR4, UR69, 0x654, UR4 ;  /* 0x0000065445047896 */ /* 0x000fd20008000004 */
[----:B------:R-:W-:Y:S03]  /*49a0*/  SYNCS.ARRIVE.TRANS64.RED.A1T0 RZ, [UR4], RZ ;  /* 0x000000ffffff79a7 */ /* 0x000fe60008100404 */
.L_x_87:
[----:B-12---:R-:W-:Y:S01]  /*49b0*/  SHF.L.U32 R3, RZ, 0x1f, RZ ;  /* 0x0000001fff037819 */ /* 0x006fe200000006ff */
[----:B------:R-:W-:Y:S01]  /*49c0*/  UIADD3 UR4, UPT, UPT, UR41, 0x140, URZ ;  /* 0x0000014029047890 */ /* 0x000fe2000fffe0ff */
[----:B------:R-:W-:Y:S02]  /*49d0*/  PLOP3.LUT P0, PT, PT, PT, UP1, 0x80, 0x8 ;  /* 0x000000000008781c */ /* 0x000fe40003f0f018 */
[----:B------:R-:W1:Y:S02]  /*49e0*/  SYNCS.PHASECHK.TRANS64.TRYWAIT P1, [UR41+0x140], R3 ;  /* 0x00014003ff0075a7 */ /* 0x000e640008021129 */
[----:B-1----:R-:W-:Y:S09]  /*49f0*/  @!P1 BRA `(.L_x_89) ;  /* 0x0000004000c09947 */ /* 0x002ff20003800000 */
.L_x_178:
[----:B------:R-:W-:Y:S01]  /*4a00*/  @!UP1 UPRMT UR4, UR69, 0x654, UR4 ;  /* 0x0000065445049896 */ /* 0x000fe20008000004 */
[----:B------:R-:W-:Y:S01]  /*4a10*/  UMOV UR5, 0xffff ;  /* 0x0000ffff00057882 */ /* 0x000fe20000000000 */
[----:B------:R-:W-:-:S07]  /*4a20*/  UMOV UR6, 0x1 ;  /* 0x0000000100067882 */ /* 0x000fce0000000000 */
[----:B------:R-:W-:Y:S01]  /*4a30*/  @!P0 SYNCS.ARRIVE.TRANS64.RED.A1T0 RZ, [UR4], RZ ;  /* 0x000000ffffff89a7 */ /* 0x000fe20008100404 */
[----:B------:R-:W-:Y:S01]  /*4a40*/  NOP ;  /* 0x0000000000007918 */ /* 0x000fe20000000000 */
[----:B-1----:R-:W1:Y:S01]  /*4a50*/  LDS R0, [UR8+0x14] ;  /* 0x00001408ff007984 */ /* 0x002e620008000800 */
[----:B------:R-:W-:-:S04]  /*4a60*/  ULOP3.LUT UR4, UR67, 0xffff, URZ, 0xc0, !UPT ;  /* 0x0000ffff43047892 */ /* 0x000fc8000f8ec0ff */
[----:B------:R-:W-:-:S04]  /*4a70*/  USHF.R.U32.HI UR4, URZ, 0x5, UR4 ;  /* 0x00000005ff047899 */ /* 0x000fc80008011604 */
[----:B------:R-:W-:Y:S02]  /*4a80*/  USHF.L.U32 UR5, UR5, UR4, URZ ;  /* 0x0000000405057299 */ /* 0x000fe400080006ff */
[----:B------:R-:W-:-:S04]  /*4a90*/  USHF.L.U32 UR4, UR6, UR4, URZ ;  /* 0x0000000406047299 */ /* 0x000fc800080006ff */
[----:B-1----:R-:W-:-:S04]  /*4aa0*/  LOP3.LUT R0, R0, UR5, RZ, 0xc0, !PT ;  /* 0x0000000500007c12 */ /* 0x002fc8000f8ec0ff */
[----:B------:R-:W-:-:S13]  /*4ab0*/  ISETP.NE.AND P0, PT, R0, UR5, PT ;  /* 0x0000000500007c0c */ /* 0x000fda000bf05270 */
[----:B------:R-:W-:Y:S05]  /*4ac0*/  @P0 BRA `(.L_x_90) ;  /* 0x0000000000580947 */ /* 0x000fea0003800000 */
[----:B------:R-:W1:Y:S02]  /*4ad0*/  LDS R0, [UR8+0x18] ;  /* 0x00001808ff007984 */ /* 0x000e640008000800 */
[----:B-1----:R-:W-:-:S04]  /*4ae0*/  LOP3.LUT R0, R0, UR4, RZ, 0xc0, !PT ;  /* 0x0000000400007c12 */ /* 0x002fc8000f8ec0ff */
[----:B------:R-:W-:-:S13]  /*4af0*/  ISETP.NE.AND P0, PT, R0, UR4, PT ;  /* 0x0000000400007c0c */ /* 0x000fda000bf05270 */
[----:B------:R-:W-:Y:S05]  /*4b00*/  @P0 BRA `(.L_x_91) ;  /* 0x00000000003c0947 */ /* 0x000fea0003800000 */
[----:B------:R-:W1:Y:S01]  /*4b10*/  S2R R2, SR_LANEID ;  /* 0x0000000000027919 */ /* 0x000e620000000000 */
[----:B------:R-:W-:Y:S01]  /*4b20*/  ULOP3.LUT UR5, URZ, UR5, URZ, 0x33, !UPT ;  /* 0x00000005ff057292 */ /* 0x000fe2000f8e33ff */
[----:B------:R-:W-:Y:S01]  /*4b30*/  LOP3.LUT R4, RZ, UR4, RZ, 0x33, !PT ;  /* 0x00000004ff047c12 */ /* 0x000fe2000f8e33ff */
[----:B------:R-:W-:Y:S02]  /*4b40*/  VOTEU.ANY UR4, UPT, PT ;  /* 0x0000000000047886 */ /* 0x000fe400038e0100 */
[----:B------:R-:W-:Y:S01]  /*4b50*/  UFLO.U32 UR4, UR4 ;  /* 0x00000004000472bd */ /* 0x000fe200080e0000 */
[----:B------:R-:W2:Y:S01]  /*4b60*/  REDUX UR6, R4 ;  /* 0x00000000040673c4 */ /* 0x000ea20000000000 */
[----:B------:R-:W-:-:S06]  /*4b70*/  IMAD.U32 R0, RZ, RZ, UR5 ;  /* 0x00000005ff007e24 */ /* 0x000fcc000f8e00ff */
[----:B------:R4:W-:Y:S01]  /*4b80*/  UTCATOMSWS.AND URZ, UR5 ;  /* 0x0000000500ff79e3 */ /* 0x0009e20008000000 */
[----:B------:R-:W3:Y:S01]  /*4b90*/  REDUX UR7, R0 ;  /* 0x00000000000773c4 */ /* 0x000ee20000000000 */
[----:B-1----:R-:W-:Y:S01]  /*4ba0*/  ISETP.EQ.U32.AND P0, PT, R2, UR4, PT ;  /* 0x0000000402007c0c */ /* 0x002fe2000bf02070 */
[----:B--2---:R-:W-:Y:S01]  /*4bb0*/  IMAD.U32 R2, RZ, RZ, UR6 ;  /* 0x00000006ff027e24 */ /* 0x004fe2000f8e00ff */
[----:B---3--:R-:W-:-:S11]  /*4bc0*/  MOV R3, UR7 ;  /* 0x0000000700037c02 */ /* 0x008fd60008000f00 */
[----:B------:R4:W-:Y:S04]  /*4bd0*/  @P0 ATOMS.AND RZ, [UR8+0x14], R3 ;  /* 0x00001403ffff098c */ /* 0x0009e8000a800008 */
[----:B------:R4:W-:Y:S01]  /*4be0*/  @P0 ATOMS.AND RZ, [UR8+0x18], R2 ;  /* 0x00001802ffff098c */ /* 0x0009e2000a800008 */
[----:B------:R-:W-:Y:S05]  /*4bf0*/  BRA `(.L_x_92) ;  /* 0x0000000000147947 */ /* 0x000fea0003800000 */
.L_x_91:
[----:B------:R-:W-:Y:S02]  /*4c00*/  MOV R2, 0x4c20 ;  /* 0x00004c2000027802 */ /* 0x000fe40000000f00 */
[----:B---3-5:R-:W-:Y:S05]  /*4c10*/  CALL.REL.NOINC `($__internal_0_$__cuda_sm10x_tcgen05_guardrail_trap_col_being_dealloced_not_returned_by_alloc) ;  /* 0x00000044002c7944 */ /* 0x028fea0003c00000 */
[----:B------:R-:W-:Y:S05]  /*4c20*/  BRA `(.L_x_92) ;  /* 0x0000000000087947 */ /* 0x000fea0003800000 */
.L_x_90:
[----:B------:R-:W-:Y:S02]  /*4c30*/  MOV R2, 0x4c50 ;  /* 0x00004c5000027802 */ /* 0x000fe40000000f00 */
[----:B---3-5:R-:W-:Y:S05]  /*4c40*/  CALL.REL.NOINC `($__internal_2_$__cuda_sm10x_tcgen05_guardrail_trap_unallocated_columns_being_dealloced) ;  /* 0x0000004400387944 */ /* 0x028fea0003c00000 */
.L_x_92:
[----:B------:R-:W-:Y:S01]  /*4c50*/  NOP ;  /* 0x0000000000007918 */ /* 0x000fe20000000000 */
[----:B----4-:R-:W-:Y:S05]  /*4c60*/  EXIT ;  /* 0x000000000000794d */ /* 0x010fea0003800000 */
.L_x_63:
[----:B------:R-:W-:-:S09]  /*4c70*/  UISETP.NE.OR UP0, UPT, UR22, 0x3, !UP5 ;  /* 0x000000031600788c */ /* 0x000fd2000ef05670 */
[----:B------:R-:W-:Y:S05]  /*4c80*/  BRA.U UP0, `(.L_x_93) ;  /* 0x00000011002c7547 */ /* 0x000fea000b800000 */
[----:B------:R-:W2:Y:S01]  /*4c90*/  LDCU UR37, c[0x0][0x370] ;  /* 0x00006e00ff2577ac */ /* 0x000ea20008000800 */
[----:B------:R-:W3:Y:S01]  /*4ca0*/  LDC.64 R16, c[0x0][0x348] ;  /* 0x0000d200ff107b82 */ /* 0x000ee20000000a00 */
[----:B------:R-:W-:Y:S02]  /*4cb0*/  HFMA2 R13, -RZ, RZ, 0, 0 ;  /* 0x00000000ff0d7431 */ /* 0x000fe400000001ff */
[----:B------:R-:W-:Y:S01]  /*4cc0*/  IMAD.MOV.U32 R15, RZ, RZ, 0x1 ;  /* 0x00000001ff0f7424 */ /* 0x000fe200078e00ff */
[----:B------:R-:W2:Y:S01]  /*4cd0*/  LDCU.128 UR32, c[0x0][0xb10] ;  /* 0x00016200ff2077ac */ /* 0x000ea20008000c00 */
[----:B------:R-:W-:Y:S01]  /*4ce0*/  IMAD.MOV.U32 R14, RZ, RZ, RZ ;  /* 0x000000ffff0e7224 */ /* 0x000fe200078e00ff */
[----:B------:R-:W-:Y:S01]  /*4cf0*/  MOV R7, 0x1000 ;  /* 0x0000100000077802 */ /* 0x000fe20000000f00 */
[----:B------:R-:W4:Y:S01]  /*4d00*/  LDCU UR31, c[0x0][0x374] ;  /* 0x00006e80ff1f77ac */ /* 0x000f220008000800 */
[----:B------:R-:W1:Y:S01]  /*4d10*/  LDC.64 R2, c[0x0][0x888] ;  /* 0x00022200ff027b82 */ /* 0x000e620000000a00 */
[----:B------:R-:W4:Y:S01]  /*4d20*/  LDCU UR15, c[0x0][0xb0c] ;  /* 0x00016180ff0f77ac */ /* 0x000f220008000800 */
[----:B------:R-:W4:Y:S06]  /*4d30*/  LDCU UR40, c[0x0][0xb20] ;  /* 0x00016400ff2877ac */ /* 0x000f2c0008000800 */
[----:B------:R-:W1:Y:S01]  /*4d40*/  LDC.64 R4, c[0x0][0x890] ;  /* 0x00022400ff047b82 */ /* 0x000e620000000a00 */
[----:B------:R-:W3:Y:S01]  /*4d50*/  LDCU UR4, c[0x0][0xb30] ;  /* 0x00016600ff0477ac */ /* 0x000ee20008000800 */
[----:B--2---:R-:W-:-:S02]  /*4d60*/  UIMAD.WIDE.U32 UR6, UR37, UR32, URZ ;  /* 0x00000020250672a5 */ /* 0x004fc4000f8e00ff */
[----:B----4-:R-:W-:Y:S01]  /*4d70*/  UIMAD.WIDE.U32 UR8, UR31, UR35, URZ ;  /* 0x000000231f0872a5 */ /* 0x010fe2000f8e00ff */
[----:B------:R-:W-:Y:S01]  /*4d80*/  UMOV UR29, 0x400 ;  /* 0x00000400001d7882 */ /* 0x000fe20000000000 */
[----:B------:R-:W-:-:S03]  /*4d90*/  UPLOP3.LUT UP3, UPT, UPT, UPT, UPT, 0x40, 0x4 ;  /* 0x000000000004789c */ /* 0x000fc60003f6e870 */
[----:B------:R-:W-:Y:S01]  /*4da0*/  UMOV UR6, UR7 ;  /* 0x0000000700067c82 */ /* 0x000fe20008000000 */
[----:B------:R-:W-:Y:S01]  /*4db0*/  UISETP.GE.AND UP0, UPT, UR42, 0x1, UPT ;  /* 0x000000012a00788c */ /* 0x000fe2000bf06270 */
[----:B------:R-:W-:Y:S01]  /*4dc0*/  UMOV UR38, UR9 ;  /* 0x0000000900267c82 */ /* 0x000fe20008000000 */
[----:B------:R-:W-:Y:S01]  /*4dd0*/  UISETP.NE.AND UP4, UPT, UR42, 0x1, UPT ;  /* 0x000000012a00788c */ /* 0x000fe2000bf85270 */
[----:B------:R-:W2:Y:S01]  /*4de0*/  LDCU.64 UR22, c[0x0][0xb28] ;  /* 0x00016500ff1677ac */ /* 0x000ea20008000a00 */
[----:B------:R-:W-:Y:S02]  /*4df0*/  ULEA UR29, UR55, UR29, 0x18 ;  /* 0x0000001d371d7291 */ /* 0x000fe4000f8ec0ff */
[----:B------:R-:W-:Y:S02]  /*4e00*/  UISETP.NE.AND UP6, UPT, UR15, 0x1, UPT ;  /* 0x000000010f00788c */ /* 0x000fe4000bfc5270 */
[----:B------:R-:W-:Y:S02]  /*4e10*/  UISETP.NE.AND UP5, UPT, UR34, 0x1, UPT ;  /* 0x000000012200788c */ /* 0x000fe4000bfa5270 */
[----:B------:R-:W-:-:S02]  /*4e20*/  USHF.R.U32.HI UR39, URZ, UR33, UR6 ;  /* 0x00000021ff277299 */ /* 0x000fc40008011606 */
[----:B------:R-:W-:Y:S02]  /*4e30*/  USHF.R.U32.HI UR38, URZ, UR40, UR38 ;  /* 0x00000028ff267299 */ /* 0x000fe40008011626 */
[----:B---3--:R-:W-:Y:S01]  /*4e40*/  UISETP.NE.AND UP2, UPT, UR4, 0x1, UPT ;  /* 0x000000010400788c */ /* 0x008fe2000bf45270 */
[----:B------:R-:W-:-:S10]  /*4e50*/  UMOV UR12, URZ ;  /* 0x000000ff000c7c82 */ /* 0x000fd40008000000 */
.L_x_102:
[C---:B------:R-:W-:Y:S02]  /*4e60*/  LEA R12, R14.reuse, UR29, 0x3 ;  /* 0x0000001d0e0c7c11 */ /* 0x040fe4000f8e18ff */
[----:B------:R-:W-:Y:S02]  /*4e70*/  SHF.L.U32 R9, R13, 0x1f, RZ ;  /* 0x0000001f0d097819 */ /* 0x000fe400000006ff */
[----:B------:R-:W-:Y:S02]  /*4e80*/  LEA R10, R14, UR29, 0x4 ;  /* 0x0000001d0e0a7c11 */ /* 0x000fe4000f8e20ff */
[----:B------:R-:W3:Y:S02]  /*4e90*/  SYNCS.PHASECHK.TRANS64.TRYWAIT P0, [R12+URZ+0xc0], R9 ;  /* 0x0000c0090c0075a7 */ /* 0x000ee400080011ff */
[----:B---34-:R-:W-:Y:S05]  /*4ea0*/  @!P0 BRA `(.L_x_94) ;  /* 0x0000003c00ac8947 */ /* 0x018fea0003800000 */
.L_x_179:
[----:B---3--:R-:W3:Y:S01]  /*4eb0*/  LDS.128 R8, [R10+0x150] ;  /* 0x000150000a087984 */ /* 0x008ee20000000c00 */
[----:B------:R-:W-:Y:S01]  /*4ec0*/  UISETP.GE.AND UP0, UPT, UR42, 0x1, UPT ;  /* 0x000000012a00788c */ /* 0x000fe2000bf06270 */
[----:B------:R-:W-:Y:S01]  /*4ed0*/  @!PT LDS RZ, [RZ] ;  /* 0x00000000fffff984 */ /* 0x000fe20000000800 */
[----:B------:R-:W-:Y:S01]  /*4ee0*/  @!PT LDS RZ, [RZ] ;  /* 0x00000000fffff984 */ /* 0x000fe20000000800 */
[----:B------:R-:W-:Y:S01]  /*4ef0*/  @!PT LDS RZ, [RZ] ;  /* 0x00000000fffff984 */ /* 0x000fe20000000800 */
[----:B------:R-:W-:Y:S01]  /*4f00*/  @!PT LDS RZ, [RZ] ;  /* 0x00000000fffff984 */ /* 0x000fe20000000800 */
[----:B------:R4:W-:Y:S06]  /*4f10*/  MEMBAR.ALL.CTA ;  /* 0x0000000000007992 */ /* 0x0009ec0000008000 */
[----:B----4-:R-:W4:Y:S01]  /*4f20*/  FENCE.VIEW.ASYNC.S ;  /* 0x00000000000073c6 */ /* 0x010f220000000000 */
[----:B---3--:R-:W-:Y:S11]  /*4f30*/  LOP3.LUT P0, RZ, R10, 0x1, RZ, 0xc0, !PT ;  /* 0x000000010aff7812 */ /* 0x008ff6000780c0ff */
[----:B------:R-:W-:Y:S02]  /*4f40*/  @!UPT UIADD3 URZ, UPT, UPT, URZ, URZ, URZ ;  /* 0x000000fffffff290 */ /* 0x000fe4000fffe0ff */
[----:B----4-:R-:W-:Y:S01]  /*4f50*/  VOTEU.ANY UP1, P0 ;  /* 0x0000000000ff7886 */ /* 0x010fe20000020100 */
[----:B------:R-:W-:Y:S11]  /*4f60*/  PLOP3.LUT P0, PT, PT, PT, UP1, 0x80, 0x8 ;  /* 0x000000000008781c */ /* 0x000ff60003f0f018 */
[----:B------:R-:W-:Y:S02]  /*4f70*/  @!UPT UIADD3 URZ, UPT, UPT, URZ, URZ, URZ ;  /* 0x000000fffffff290 */ /* 0x000fe4000fffe0ff */
[----:B------:R-:W-:Y:S02]  /*4f80*/  @P0 SHF.R.U32.HI R0, RZ, 0x10, R9 ;  /* 0x00000010ff000819 */ /* 0x000fe40000011609 */
[----:B------:R-:W-:Y:S02]  /*4f90*/  @P0 MOV R6, R8 ;  /* 0x0000000800060202 */ /* 0x000fe40000000f00 */
[----:B------:R-:W-:Y:S01]  /*4fa0*/  @P0 R2UR UR4, R0 ;  /* 0x00000000000402ca */ /* 0x000fe200000e0000 */
[----:B------:R-:W-:Y:S01]  /*4fb0*/  VIADD R0, R12, 0xd0 ;  /* 0x000000d00c007836 */ /* 0x000fe20000000000 */
[----:B------:R-:W-:Y:S02]  /*4fc0*/  @P0 LOP3.LUT R8, R9, 0xffff, RZ, 0xc0, !PT ;  /* 0x0000ffff09080812 */ /* 0x000fe400078ec0ff */
[----:B------:R-:W-:Y:S02]  /*4fd0*/  @P0 R2UR UR6, R6 ;  /* 0x00000000060602ca */ /* 0x000fe400000e0000 */
[----:B------:R-:W-:Y:S02]  /*4fe0*/  PRMT R0, RZ, 0x654, R0 ;  /* 0x00000654ff007816 */ /* 0x000fe40000000000 */
[----:B------:R-:W-:Y:S02]  /*4ff0*/  @P0 R2UR UR5, R8 ;  /* 0x00000000080502ca */ /* 0x000fe400000e0000 */
[----:B------:R3:W-:Y:S03]  /*5000*/  SYNCS.ARRIVE.TRANS64.RED.A1T0 RZ, [R0+URZ], RZ ;  /* 0x000000ff00ff79a7 */ /* 0x0007e600081004ff */
[----:B------:R-:W-:Y:S04]  /*5010*/  @UP1 UMOV UR30, UR4 ;  /* 0x00000004001e1c82 */ /* 0x000fe80008000000 */
[----:B------:R-:W-:Y:S04]  /*5020*/  @UP1 UMOV UR14, UR6 ;  /* 0x00000006000e1c82 */ /* 0x000fe80008000000 */
[----:B------:R-:W-:Y:S01]  /*5030*/  @UP1 UMOV UR13, UR5 ;  /* 0x00000005000d1c82 */ /* 0x000fe20008000000 */
[----:B------:R-:W-:Y:S05]  /*5040*/  BRA.U !UP0, `(.L_x_95) ;  /* 0x0000000108a47547 */ /* 0x000fea000b800000 */
[----:B------:R-:W-:Y:S02]  /*5050*/  UIMAD.WIDE.U32 UR8, UR13, UR35, URZ ;  /* 0x000000230d0872a5 */ /* 0x000fe4000f8e00ff */
[----:B------:R-:W-:Y:S02]  /*5060*/  UIMAD.WIDE.U32 UR10, UR14, UR32, URZ ;  /* 0x000000200e0a72a5 */ /* 0x000fe4000f8e00ff */
[----:B------:R-:W-:Y:S02]  /*5070*/  USEL UR4, UR31, UR38, !UP5 ;  /* 0x000000261f047287 */ /* 0x000fe4000e800000 */
[----:B------:R-:W-:Y:S02]  /*5080*/  USEL UR7, UR37, UR39, !UP6 ;  /* 0x0000002725077287 */ /* 0x000fe4000f000000 */
[----:B--2---:R-:W-:Y:S02]  /*5090*/  UIMAD.WIDE.U32 UR16, UR4, UR22, URZ ;  /* 0x00000016041072a5 */ /* 0x004fe4000f8e00ff */
[----:B------:R-:W-:Y:S01]  /*50a0*/  UIMAD.WIDE.U32 UR18, UR7, UR22, URZ ;  /* 0x00000016071272a5 */ /* 0x000fe2000f8e00ff */
[----:B------:R-:W-:Y:S02]  /*50b0*/  UMOV UR5, UR9 ;  /* 0x0000000900057c82 */ /* 0x000fe40008000000 */
[----:B------:R-:W-:Y:S03]  /*50c0*/  USHF.R.U32.HI UR6, URZ, UR40, UR5 ;  /* 0x00000028ff067299 */ /* 0x000fe60008011605 */
[----:B------:R-:W-:Y:S01]  /*50d0*/  UMOV UR5, UR11 ;  /* 0x0000000b00057c82 */ /* 0x000fe20008000000 */
[----:B------:R-:W-:Y:S02]  /*50e0*/  USEL UR6, UR13, UR6, !UP5 ;  /* 0x000000060d067287 */ /* 0x000fe4000e800000 */
[----:B------:R-:W-:Y:S02]  /*50f0*/  USHF.R.U32.HI UR8, URZ, UR33, UR5 ;  /* 0x00000021ff087299 */ /* 0x000fe40008011605 */
[----:B------:R-:W-:Y:S01]  /*5100*/  UIMAD.WIDE.U32 UR10, UR6, UR22, URZ ;  /* 0x00000016060a72a5 */ /* 0x000fe2000f8e00ff */
[----:B------:R-:W-:Y:S02]  /*5110*/  UMOV UR5, UR17 ;  /* 0x0000001100057c82 */ /* 0x000fe40008000000 */
[----:B------:R-:W-:Y:S03]  /*5120*/  @UP4 USHF.R.U32.HI UR4, URZ, UR23, UR5 ;  /* 0x00000017ff044299 */ /* 0x000fe60008011605 */
[----:B------:R-:W-:Y:S01]  /*5130*/  UMOV UR5, UR19 ;  /* 0x0000001300057c82 */ /* 0x000fe20008000000 */
[----:B------:R-:W-:Y:S02]  /*5140*/  UIMAD UR4, UR42, UR4, URZ ;  /* 0x000000042a0472a4 */ /* 0x000fe4000f8e02ff */
[----:B------:R-:W-:Y:S02]  /*5150*/  @UP4 USHF.R.U32.HI UR7, URZ, UR23, UR5 ;  /* 0x00000017ff074299 */ /* 0x000fe40008011605 */
[----:B------:R-:W-:Y:S02]  /*5160*/  USEL UR5, UR14, UR8, !UP6 ;  /* 0x000000080e057287 */ /* 0x000fe4000f000000 */
[----:B------:R-:W-:Y:S02]  /*5170*/  UIMAD UR8, UR42, UR7, URZ ;  /* 0x000000072a0872a4 */ /* 0x000fe4000f8e02ff */
[----:B------:R-:W-:Y:S03]  /*5180*/  UISETP.GE.AND UP0, UPT, UR6, UR4, UPT ;  /* 0x000000040600728c */ /* 0x000fe6000bf06270 */
[----:B------:R-:W-:Y:S01]  /*5190*/  UMOV UR4, UR11 ;  /* 0x0000000b00047c82 */ /* 0x000fe20008000000 */
[----:B------:R-:W-:Y:S02]  /*51a0*/  UISETP.GE.OR UP0, UPT, UR5, UR8, UP0 ;  /* 0x000000080500728c */ /* 0x000fe40008706670 */
[----:B------:R-:W-:Y:S02]  /*51b0*/  USHF.R.U32.HI UR4, URZ, UR23, UR4 ;  /* 0x00000017ff047299 */ /* 0x000fe40008011604 */
[----:B------:R-:W-:Y:S02]  /*51c0*/  UIMAD.WIDE.U32 UR8, UR5, UR22, URZ ;  /* 0x00000016050872a5 */ /* 0x000fe4000f8e00ff */
[----:B------:R-:W-:Y:S04]  /*51d0*/  USEL UR10, UR6, UR4, !UP4 ;  /* 0x00000004060a7287 */ /* 0x000fe8000e000000 */
[----:B------:R-:W-:Y:S01]  /*51e0*/  UIADD3 UR11, UPT, UPT, -UR10, URZ, URZ ;  /* 0x000000ff0a0b7290 */ /* 0x000fe2000fffe1ff */
[----:B------:R-:W-:Y:S02]  /*51f0*/  @!UP0 UMOV UR4, UR9 ;  /* 0x0000000900048c82 */ /* 0x000fe40008000000 */
[----:B------:R-:W-:Y:S02]  /*5200*/  @!UP0 USHF.R.U32.HI UR4, URZ, UR23, UR4 ;  /* 0x00000017ff048299 */ /* 0x000fe40008011604 */
[----:B------:R-:W-:Y:S02]  /*5210*/  UIMAD UR8, UR42, UR11, UR6 ;  /* 0x0000000b2a0872a4 */ /* 0x000fe4000f8e0206 */
[----:B------:R-:W-:Y:S04]  /*5220*/  @!UP0 USEL UR4, UR5, UR4, !UP4 ;  /* 0x0000000405048287 */ /* 0x000fe8000e000000 */
[----:B------:R-:W-:Y:S02]  /*5230*/  @!UP0 UIMAD UR7, UR7, UR8, UR4 ;  /* 0x00000008070782a4 */ /* 0x000fe4000f8e0204 */
[----:B------:R-:W-:Y:S02]  /*5240*/  @!UP0 UIADD3 UR9, UPT, UPT, UR10, -UR4, URZ ;  /* 0x800000040a098290 */ /* 0x000fe4000fffe0ff */
[----:B------:R-:W-:Y:S02]  /*5250*/  UIADD3 UR8, UPT, UPT, -UR6, URZ, URZ ;  /* 0x000000ff06087290 */ /* 0x000fe4000fffe1ff */
[----:B------:R-:W-:Y:S02]  /*5260*/  UIADD3 UR4, UPT, UPT, -UR5, URZ, URZ ;  /* 0x000000ff05047290 */ /* 0x000fe4000fffe1ff */
[----:B------:R-:W-:Y:S03]  /*5270*/  @!UP0 UIMAD UR6, UR9, UR42, UR5 ;  /* 0x0000002a090682a4 */ /* 0x000fe6000f8e0205 */
[----:B------:R-:W-:Y:S01]  /*5280*/  @!UP0 UMOV UR5, UR7 ;  /* 0x0000000700058c82 */ /* 0x000fe20008000000 */
[----:B------:R-:W-:Y:S02]  /*5290*/  UIMAD UR7, UR15, UR4, UR14 ;  /* 0x000000040f0772a4 */ /* 0x000fe4000f8e020e */
[----:B------:R-:W-:Y:S02]  /*52a0*/  UIMAD UR4, UR34, UR8, UR13 ;  /* 0x00000008220472a4 */ /* 0x000fe4000f8e020d */
[----:B------:R-:W-:Y:S02]  /*52b0*/  UIMAD UR14, UR5, UR15, UR7 ;  /* 0x0000000f050e72a4 */ /* 0x000fe4000f8e0207 */
[----:B------:R-:W-:Y:S11]  /*52c0*/  UIMAD UR13, UR6, UR34, UR4 ;  /* 0x00000022060d72a4 */ /* 0x000ff6000f8e0204 */
[----:B------:R-:W-:Y:S01]  /*52d0*/  @!UPT UIADD3 URZ, UPT, UPT, URZ, URZ, URZ ;  /* 0x000000fffffff290 */ /* 0x000fe2000fffe0ff */
.L_x_95:
[----:B------:R-:W4:Y:S01]  /*52e0*/  @!UP2 LDCU.128 UR8, c[0x0][0xb10] ;  /* 0x00016200ff08a7ac */ /* 0x000f220008000c00 */
[C---:B-1----:R-:W-:Y:S02]  /*52f0*/  ISETP.NE.U32.AND P1, PT, R4.reuse, RZ, PT ;  /* 0x000000ff0400720c */ /* 0x042fe40003f25070 */
[----:B------:R-:W-:Y:S02]  /*5300*/  ISETP.NE.U32.AND P0, PT, R4, RZ, PT ;  /* 0x000000ff0400720c */ /* 0x000fe40003f05070 */
[C---:B------:R-:W-:Y:S02]  /*5310*/  ISETP.NE.AND.EX P1, PT, R5.reuse, RZ, PT, P1 ;  /* 0x000000ff0500720c */ /* 0x040fe40003f25310 */
[----:B------:R-:W-:Y:S01]  /*5320*/  ISETP.NE.AND.EX P0, PT, R5, RZ, PT, P0 ;  /* 0x000000ff0500720c */ /* 0x000fe20003f05300 */
[----:B------:R-:W1:Y:S01]  /*5330*/  @!UP2 LDCU UR5, c[0x0][0xb0c] ;  /* 0x00016180ff05a7ac */ /* 0x000e620008000800 */
[----:B------:R-:W-:Y:S02]  /*5340*/  USHF.L.U32 UR26, UR26, 0x6, URZ ;  /* 0x000000061a1a7899 */ /* 0x000fe400080006ff */
[----:B------:R-:W-:Y:S02]  /*5350*/  USHF.L.U32 UR27, UR20, 0x6, URZ ;  /* 0x00000006141b7899 */ /* 0x000fe400080006ff */
[----:B----4-:R-:W-:Y:S07]  /*5360*/  UIMAD.WIDE.U32 UR6, UR14, UR8, URZ ;  /* 0x000000080e0672a5 */ /* 0x010fee000f8e00ff */
[----:B------:R-:W-:Y:S01]  /*5370*/  @!UP2 UMOV UR4, UR7 ;  /* 0x000000070004ac82 */ /* 0x000fe20008000000 */
[----:B-1----:R-:W-:Y:S02]  /*5380*/  @!UP2 UISETP.NE.AND UP0, UPT, UR5, 0x1, UPT ;  /* 0x000000010500a88c */ /* 0x002fe4000bf05270 */
[----:B------:R-:W-:Y:S02]  /*5390*/  @!UP2 USHF.R.U32.HI UR4, URZ, UR9, UR4 ;  /* 0x00000009ff04a299 */ /* 0x000fe40008011604 */
[----:B------:R-:W-:Y:S02]  /*53a0*/  UIMAD.WIDE.U32 UR6, UR13, UR11, URZ ;  /* 0x0000000b0d0672a5 */ /* 0x000fe4000f8e00ff */
[----:B------:R-:W-:Y:S02]  /*53b0*/  @!UP2 USEL UR8, UR14, UR4, !UP0 ;  /* 0x000000040e08a287 */ /* 0x000fe4000c000000 */
[----:B------:R-:W-:Y:S03]  /*53c0*/  @!UP2 UISETP.NE.AND UP0, UPT, UR10, 0x1, UPT ;  /* 0x000000010a00a88c */ /* 0x000fe6000bf05270 */
[----:B------:R-:W-:Y:S02]  /*53d0*/  @!UP2 UMOV UR6, UR7 ;  /* 0x000000070006ac82 */ /* 0x000fe40008000000 */
[----:B------:R-:W1:Y:S02]  /*53e0*/  @!UP2 LDCU UR4, c[0x0][0xb20] ;  /* 0x00016400ff04a7ac */ /* 0x000e640008000800 */
[----:B-1----:R-:W-:Y:S04]  /*53f0*/  @!UP2 USHF.R.U32.HI UR6, URZ, UR4, UR6 ;  /* 0x00000004ff06a299 */ /* 0x002fe80008011606 */
[----:B------:R-:W-:Y:S04]  /*5400*/  @!UP2 USEL UR6, UR13, UR6, !UP0 ;  /* 0x000000060d06a287 */ /* 0x000fe8000c000000 */
[----:B------:R-:W-:Y:S02]  /*5410*/  @!UP2 UIADD3 UR4, UPT, UPT, -UR8, UR6, URZ ;  /* 0x000000060804a290 */ /* 0x000fe4000fffe1ff */
[----:B------:R-:W-:Y:S02]  /*5420*/  @!UP2 UIADD3 UR6, UPT, UPT, UR8, -UR6, URZ ;  /* 0x800000060806a290 */ /* 0x000fe4000fffe0ff */
[----:B------:R-:W-:Y:S02]  /*5430*/  @!UP2 UIMAD UR14, UR4, UR5, UR14 ;  /* 0x00000005040ea2a4 */ /* 0x000fe4000f8e020e */
[----:B------:R-:W-:Y:S01]  /*5440*/  @!UP2 UIMAD UR13, UR6, UR10, UR13 ;  /* 0x0000000a060da2a4 */ /* 0x000fe2000f8e020d */
[----:B------:R-:W-:Y:S11]  /*5450*/  BRA.U UP3, `(.L_x_96) ;  /* 0x0000000103107547 */ /* 0x000ff6000b800000 */
[----:B---3--:R-:W-:Y:S04]  /*5460*/  MOV R0, UR41 ;  /* 0x0000002900007c02 */ /* 0x008fe80008000f00 */
[----:B------:R-:W-:Y:S04]  /*5470*/  SHF.L.U32 R9, R0, 0x1f, RZ ;  /* 0x0000001f00097819 */ /* 0x000fe800000006ff */
[----:B------:R-:W1:Y:S02]  /*5480*/  SYNCS.PHASECHK.TRANS64.TRYWAIT P2, [UR29+0xb8], R9 ;  /* 0x0000b809ff0075a7 */ /* 0x000e64000804111d */
[----:B-1----:R-:W-:Y:S05]  /*5490*/  @!P2 BRA `(.L_x_97) ;  /* 0x000000380044a947 */ /* 0x002fea0003800000 */
.L_x_96:
[----:B------:R-:W-:Y:S05]  /*54a0*/  @!P1 BRA `(.L_x_98) ;  /* 0x0000000000309947 */ /* 0x000fea0003800000 */
[----:B------:R-:W-:Y:S01]  /*54b0*/  ISETP.NE.U32.AND P1, PT, R2, RZ, PT ;  /* 0x000000ff0200720c */ /* 0x000fe20003f25070 */
[----:B------:R-:W4:Y:S01]  /*54c0*/  LDCU.64 UR4, c[0x0][0x358] ;  /* 0x00006b00ff0477ac */ /* 0x000f220008000a00 */
[----:B------:R-:W-:Y:S02]  /*54d0*/  IMAD.MOV.U32 R54, RZ, RZ, 0x1 ;  /* 0x00000001ff367424 */ /* 0x000fe400078e00ff */
[----:B------:R-:W-:Y:S11]  /*54e0*/  ISETP.NE.AND.EX P1, PT, R3, RZ, PT, P1 ;  /* 0x000000ff0300720c */ /* 0x000ff60003f25310 */
[----:B------:R-:W-:Y:S02]  /*54f0*/  @!UPT UIADD3 URZ, UPT, UPT, URZ, URZ, URZ ;  /* 0x000000fffffff290 */ /* 0x000fe4000fffe0ff */
[----:B-1----:R-:W1:Y:S01]  /*5500*/  @P1 LDC.64 R8, c[0x0][0x888] ;  /* 0x00022200ff081b82 */ /* 0x002e620000000a00 */
[----:B---3--:R-:W-:Y:S04]  /*5510*/  @P1 IMAD R0, R4, UR36, RZ ;  /* 0x0000002404001c24 */ /* 0x008fe8000f8e02ff */
[----:B-1----:R-:W-:Y:S04]  /*5520*/  @P1 IMAD.WIDE R8, R0, 0x4, R8 ;  /* 0x0000000400081825 */ /* 0x002fe800078e0208 */
[----:B------:R-:W-:Y:S01]  /*5530*/  HFMA2 R0, -RZ, RZ, 0, 5.9604644775390625e-08 ;  /* 0x00000001ff007431 */ /* 0x000fe200000001ff */
[----:B----45:R4:W5:Y:S04]  /*5540*/  @P1 LDG.E R27, desc[UR4][R8.64] ;  /* 0x00000004081b1981 */ /* 0x030968000c1e1900 */
[----:B------:R-:W-:Y:S01]  /*5550*/  @!P1 PRMT R54, R0, 0x7610, R54 ;  /* 0x0000761000369816 */ /* 0x000fe20000000036 */
[----:B----4-:R-:W1:Y:S06]  /*5560*/  @!P1 LDC R27, c[0x0][0x880] ;  /* 0x00022000ff1b9b82 */ /* 0x010e6c0000000800 */
.L_x_98:
[----:B-1---5:R-:W-:Y:S01]  /*5570*/  @!P0 FSETP.EQ.AND P1, PT, R27, RZ, PT ;  /* 0x000000ff1b00820b */ /* 0x022fe20003f22000 */
[----:B------:R-:W-:Y:S01]  /*5580*/  @!UPT UIADD3 URZ, UPT, UPT, URZ, URZ, URZ ;  /* 0x000000fffffff290 */ /* 0x000fe2000fffe0ff */
[----:B------:R-:W-:Y:S11]  /*5590*/  @!P0 BRA `(.L_x_99) ;  /* 0x0000000000188947 */ /* 0x000ff60003800000 */
[----:B------:R-:W-:Y:S02]  /*55a0*/  LOP3.LUT P0, RZ, R54, 0xff, RZ, 0xc0, !PT ;  /* 0x000000ff36ff7812 */ /* 0x000fe4000780c0ff */
[----:B------:R-:W-:Y:S04]  /*55b0*/  ISETP.NE.U32.AND P1, PT, R2, RZ, PT ;  /* 0x000000ff0200720c */ /* 0x000fe80003f25070 */
[----:B------:R-:W-:Y:S04]  /*55c0*/  ISETP.NE.AND.EX P1, PT, R3, RZ, PT, P1 ;  /* 0x000000ff0300720c */ /* 0x000fe80003f25310 */
[----:B------:R-:W-:Y:S03]  /*55d0*/  PLOP3.LUT P1, PT, P1, PT, PT, 0x8, 0x80 ;  /* 0x000000000080781c */ /* 0x000fe60000f2e170 */
[----:B------:R-:W-:Y:S11]  /*55e0*/  @P0 FSETP.EQ.AND P1, PT, R27, RZ, PT ;  /* 0x000000ff1b00020b */ /* 0x000ff60003f22000 */
[----:B------:R-:W-:Y:S02]  /*55f0*/  @!UPT UIADD3 URZ, UPT, UPT, URZ, URZ, URZ ;  /* 0x000000fffffff290 */ /* 0x000fe4000fffe0ff */
.L_x_99:
[----:B------:R-:W-:Y:S01]  /*5600*/  ULEA UR4, UR12, UR29, 0x3 ;  /* 0x0000001d0c047291 */ /* 0x000fe2000f8e18ff */
[----:B------:R-:W-:Y:S02]  /*5610*/  SHF.L.U32 R9, R15, 0x1f, RZ ;  /* 0x0000001f0f097819 */ /* 0x000fe400000006ff */
[----:B------:R-:W-:Y:S04]  /*5620*/  ELECT P0, URZ, PT ;  /* 0x0000000000ff782f */ /* 0x000fe80003800000 */
[----:B------:R-:W-:Y:S02]  /*5630*/  PLOP3.LUT P1, PT, P1, P0, PT, 0xf2, 0x2f ;  /* 0x00000000002f781c */ /* 0x000fe40000f21e72 */
[----:B------:R-:W1:Y:S11]  /*5640*/  SYNCS.PHASECHK.TRANS64.TRYWAIT P2, [UR4+0x98], R9 ;  /* 0x00009809ff0075a7 */ /* 0x000e760008041104 */
[----:B------:R-:W-:Y:S05]  /*5650*/  @!P1 IADD3 R8, P0, PT, R16, 0x580, RZ ;  /* 0x0000058010089810 */ /* 0x000fea0007f1e0ff */
[----:B------:R-:W-:Y:S01]  /*5660*/  @!P1 IMAD.X R6, RZ, RZ, R17, P0 ;  /* 0x000000ffff069224 */ /* 0x000fe200000e0611 */
[----:B-1----:R-:W-:Y:S07]  /*5670*/  @!P2 BRA `(.L_x_100) ;  /* 0x0000003400e4a947 */ /* 0x002fee0003800000 */
.L_x_182:
[----:B------:R-:W-:Y:S01]  /*5680*/  @!P1 R2UR UR6, R6 ;  /* 0x00000000060692ca */ /* 0x000fe200000e0000 */
[----:B------:R-:W-:Y:S01]  /*5690*/  UIADD3 UR5, UPT, UPT, UR12, 0x1, URZ ;  /* 0x000000010c057890 */ /* 0x000fe2000fffe0ff */
[----:B------:R-:W-:Y:S01]  /*56a0*/  @!P1 R2UR UR7, R8 ;  /* 0x00000000080792ca */ /* 0x000fe200000e0000 */
[----:B------:R-:W-:Y:S01]  /*56b0*/  UIADD3 UR25, UPT, UPT, UR4, 0x80, URZ ;  /* 0x0000008004197890 */ /* 0x000fe2000fffe0ff */
[----:B-1-3--:R-:W-:Y:S01]  /*56c0*/  @!P1 IMAD.MOV.U32 R0, RZ, RZ, 0x1000 ;  /* 0x00001000ff009424 */ /* 0x00afe200078e00ff */
[----:B------:R-:W-:Y:S01]  /*56d0*/  UISETP.NE.AND UP0, UPT, UR5, 0x3, UPT ;  /* 0x000000030500788c */ /* 0x000fe2000bf05270 */
[----:B------:R-:W-:Y:S01]  /*56e0*/  VIADD R14, R14, 0x1 ;  /* 0x000000010e0e7836 */ /* 0x000fe20000000000 */
[----:B------:R-:W-:Y:S01]  /*56f0*/  UMOV UR18, 0x0 ;  /* 0x0000000000127882 */ /* 0x000fe20000000000 */
[----:B------:R-:W-:Y:S01]  /*5700*/  UMOV UR19, 0x10000000 ;  /* 0x1000000000137882 */ /* 0x000fe20000000000 */
[----:B------:R-:W-:Y:S02]  /*5710*/  USEL UR21, UR5, URZ, UP0 ;  /* 0x000000ff05157287 */ /* 0x000fe40008000000 */
[----:B------:R-:W-:Y:S02]  /*5720*/  USEL UR9, URZ, 0x1, UP0 ;  /* 0x00000001ff097887 */ /* 0x000fe40008000000 */
[----:B------:R-:W-:Y:S01]  /*5730*/  VOTEU.ALL UP0, P1 ;  /* 0x0000000000ff7886 */ /* 0x000fe20000800000 */
[----:B------:R-:W-:Y:S01]  /*5740*/  IMAD.U32 R9, RZ, RZ, UR6 ;  /* 0x00000006ff097e24 */ /* 0x000fe2000f8e00ff */
[----:B------:R-:W-:Y:S01]  /*5750*/  UMOV UR28, UR36 ;  /* 0x00000024001c7c82 */ /* 0x000fe20008000000 */
[----:B------:R-:W-:Y:S01]  /*5760*/  IMAD.U32 R8, RZ, RZ, UR7 ;  /* 0x00000007ff087e24 */ /* 0x000fe2000f8e00ff */
[----:B------:R-:W-:Y:S01]  /*5770*/  LOP3.LUT R15, R15, UR9, RZ, 0x3c, !PT ;  /* 0x000000090f0f7c12 */ /* 0x000fe2000f8e3cff */
[----:B------:R-:W-:Y:S01]  /*5780*/  @!UP0 ULEA UR5, UR12, UR29, 0xc ;  /* 0x0000001d0c058291 */ /* 0x000fe2000f8e60ff */
[----:B------:R-:W-:Y:S01]  /*5790*/  @!P1 R2UR UR7, R9 ;  /* 0x00000000090792ca */ /* 0x000fe200000e0000 */
[----:B------:R-:W-:Y:S01]  /*57a0*/  @!UP0 UIADD3 UR10, UPT, UPT, UR26, 0x20, URZ ;  /* 0x000000201a0a8890 */ /* 0x000fe2000fffe0ff */
[----:B------:R-:W-:Y:S01]  /*57b0*/  @!P1 R2UR UR6, R8 ;  /* 0x00000000080692ca */ /* 0x000fe200000e0000 */
[----:B------:R-:W-:Y:S01]  /*57c0*/  @!UP0 UIADD3 UR24, UPT, UPT, UR5, 0x200, URZ ;  /* 0x0000020005188890 */ /* 0x000fe2000fffe0ff */
[----:B------:R-:W-:Y:S01]  /*57d0*/  SHF.L.U32 R6, R15, 0x1f, RZ ;  /* 0x0000001f0f067819 */ /* 0x000fe200000006ff */
[----:B------:R-:W-:Y:S01]  /*57e0*/  @!UP0 UIADD3 UR8, UPT, UPT, UR5, 0xa00, URZ ;  /* 0x00000a0005088890 */ /* 0x000fe2000fffe0ff */
[----:B------:R-:W-:Y:S01]  /*57f0*/  VOTEU.ALL UP0, P1 ;  /* 0x0000000000ff7886 */ /* 0x000fe20000800000 */
[----:B------:R-:W-:Y:S01]  /*5800*/  UMOV UR11, UR27 ;  /* 0x0000001b000b7c82 */ /* 0x000fe20008000000 */
[----:B------:R-:W-:Y:S01]  /*5810*/  UMOV UR12, UR36 ;  /* 0x00000024000c7c82 */ /* 0x000fe20008000000 */
[----:B------:R-:W-:Y:S01]  /*5820*/  UMOV UR9, UR25 ;  /* 0x0000001900097c82 */ /* 0x000fe20008000000 */
[----:B------:R-:W-:Y:S02]  /*5830*/  UPRMT UR16, UR55, 0x654, UR25 ;  /* 0x0000065437107896 */ /* 0x000fe40008000019 */
[----:B------:R-:W-:Y:S03]  /*5840*/  ULEA UR5, UR21, UR29, 0x3 ;  /* 0x0000001d15057291 */ /* 0x000fe6000f8e18ff */
[----:B------:R1:W-:Y:S01]  /*5850*/  @!UP0 UTMALDG.3D [UR24], [UR6], desc[UR18] ;  /* 0x00001218060085b4 */ /* 0x0003e20008011000 */
[----:B------:R-:W-:Y:S05]  /*5860*/  VOTEU.ALL UP0, P1 ;  /* 0x0000000000ff7886 */ /* 0x000fea0000800000 */
[----:B------:R1:W-:Y:S01]  /*5870*/  @!UP0 UTMALDG.3D [UR8], [UR6], desc[UR18] ;  /* 0x00001208060085b4 */ /* 0x0003e20008011000 */
[----:B------:R1:W-:Y:S01]  /*5880*/  @!P1 SYNCS.ARRIVE.TRANS64.RED.A0TR RZ, [UR4+0x80], R0 ;  /* 0x00008000ffff99a7 */ /* 0x0003e20008300404 */
[----:B------:R-:W-:Y:S01]  /*5890*/  SYNCS.ARRIVE.TRANS64.RED.A1T0 RZ, [UR16], RZ ;  /* 0x000000ffffff79a7 */ /* 0x000fe20008100410 */
[----:B------:R-:W3:Y:S02]  /*58a0*/  SYNCS.PHASECHK.TRANS64.TRYWAIT P0, [UR5+0x98], R6 ;  /* 0x00009806ff0075a7 */ /* 0x000ee40008001105 */
[----:B-1-3--:R-:W-:Y:S05]  /*58b0*/  @!P0 BRA `(.L_x_101) ;  /* 0x00000034006c8947 */ /* 0x00afea0003800000 */
.L_x_184:
[----:B------:R-:W-:Y:S01]  /*58c0*/  UIADD3 UR17, UPT, UPT, UR5, 0x80, URZ ;  /* 0x0000008005117890 */ /* 0x000fe2000fffe0ff */
[----:B-1----:R-:W-:Y:S01]  /*58d0*/  @!P1 IADD3 R6, P0, PT, R16, 0x580, RZ ;  /* 0x0000058010069810 */ /* 0x002fe20007f1e0ff */
[----:B------:R-:W-:Y:S01]  /*58e0*/  UPLOP3.LUT UP3, UPT, UPT, UPT, UPT, 0x80, 0x8 ;  /* 0x000000000008789c */ /* 0x000fe20003f6f070 */
[----:B------:R-:W-:Y:S01]  /*58f0*/  R2UR UR43, R60 ;  /* 0x000000003c2b72ca */ /* 0x000fe200000e0000 */
[----:B------:R-:W-:Y:S01]  /*5900*/  UMOV UR24, 0x0 ;  /* 0x0000000000187882 */ /* 0x000fe20000000000 */
[----:B------:R-:W-:Y:S01]  /*5910*/  @!P1 R2UR UR6, R6 ;  /* 0x00000000060692ca */ /* 0x000fe200000e0000 */
[----:B------:R-:W-:Y:S01]  /*5920*/  @!P1 IMAD.X R0, RZ, RZ, R17, P0 ;  /* 0x000000ffff009224 */ /* 0x000fe200000e0611 */
[----:B------:R-:W-:Y:S01]  /*5930*/  UMOV UR25, 0x10000000 ;  /* 0x1000000000197882 */ /* 0x000fe20000000000 */
[----:B------:R-:W-:Y:S01]  /*5940*/  UMOV UR19, UR27 ;  /* 0x0000001b00137c82 */ /* 0x000fe20008000000 */
[----:B------:R-:W-:Y:S01]  /*5950*/  UMOV UR20, UR36 ;  /* 0x0000002400147c82 */ /* 0x000fe20008000000 */
[----:B------:R-:W-:Y:S01]  /*5960*/  UMOV UR11, UR27 ;  /* 0x0000001b000b7c82 */ /* 0x000fe20008000000 */
[----:B------:R-:W-:Y:S01]  /*5970*/  @!P1 R2UR UR4, R0 ;  /* 0x00000000000492ca */ /* 0x000fe200000e0000 */
[----:B------:R-:W-:Y:S01]  /*5980*/  UMOV UR12, UR36 ;  /* 0x00000024000c7c82 */ /* 0x000fe20008000000 */
[----:B------:R-:W-:Y:S01]  /*5990*/  UMOV UR9, UR17 ;  /* 0x0000001100097c82 */ /* 0x000fe20008000000 */
[----:B------:R-:W-:Y:S01]  /*59a0*/  VOTEU.ALL UP0, P1 ;  /* 0x0000000000ff7886 */ /* 0x000fe20000800000 */
[----:B------:R-:W-:Y:S01]  /*59b0*/  R2UR UR28, R61 ;  /* 0x000000003d1c72ca */ /* 0x000fe200000e0000 */
[----:B------:R-:W-:Y:S01]  /*59c0*/  UMOV UR36, UR30 ;  /* 0x0000001e00247c82 */ /* 0x000fe20008000000 */
[----:B------:R-:W-:Y:S01]  /*59d0*/  ISETP.NE.AND P0, PT, R14, 0x2, PT ;  /* 0x000000020e00780c */ /* 0x000fe20003f05270 */
[----:B------:R-:W-:Y:S01]  /*59e0*/  IMAD.U32 R8, RZ, RZ, UR6 ;  /* 0x00000006ff087e24 */ /* 0x000fe2000f8e00ff */
[----:B------:R-:W-:Y:S02]  /*59f0*/  @!UP0 UIADD3 UR18, UPT, UPT, UR26, 0x10, URZ ;  /* 0x000000101a128890 */ /* 0x000fe4000fffe0ff */
[----:B------:R-:W-:Y:S01]  /*5a00*/  @!UP0 UIADD3 UR10, UPT, UPT, UR26, 0x30, URZ ;  /* 0x000000301a0a8890 */ /* 0x000fe2000fffe0ff */
[----:B------:R-:W-:Y:S01]  /*5a10*/  SEL R0, RZ, 0x1, P0 ;  /* 0x00000001ff007807 */ /* 0x000fe20000000000 */
[----:B------:R-:W-:Y:S01]  /*5a20*/  UIADD3 UR26, UPT, UPT, UR13, UR43, URZ ;  /* 0x0000002b0d1a7290 */ /* 0x000fe2000fffe0ff */
[----:B------:R-:W-:Y:S01]  /*5a30*/  IMAD.U32 R9, RZ, RZ, UR4 ;  /* 0x00000004ff097e24 */ /* 0x000fe2000f8e00ff */
[----:B------:R-:W-:Y:S01]  /*5a40*/  @!P1 R2UR UR6, R8 ;  /* 0x00000000080692ca */ /* 0x000fe200000e0000 */
[----:B------:R-:W-:Y:S01]  /*5a50*/  @!UP0 ULEA UR4, UR21, UR29, 0xc ;  /* 0x0000001d15048291 */ /* 0x000fe2000f8e60ff */
[----:B------:R-:W-:Y:S02]  /*5a60*/  LOP3.LUT R13, R13, R0, RZ, 0x3c, !PT ;  /* 0x000000000d0d7212 */ /* 0x000fe400078e3cff */
[----:B------:R-:W-:Y:S01]  /*5a70*/  @!P1 R2UR UR7, R9 ;  /* 0x00000000090792ca */ /* 0x000fe200000e0000 */
[----:B------:R-:W-:Y:S01]  /*5a80*/  @!UP0 UIADD3 UR16, UPT, UPT, UR4, 0x200, URZ ;  /* 0x0000020004108890 */ /* 0x000fe2000fffe0ff */
[----:B------:R-:W-:Y:S01]  /*5a90*/  SEL R14, R14, RZ, P0 ;  /* 0x000000ff0e0e7207 */ /* 0x000fe20000000000 */
[----:B------:R-:W-:Y:S01]  /*5aa0*/  @!UP0 UIADD3 UR8, UPT, UPT, UR4, 0xa00, URZ ;  /* 0x00000a0004088890 */ /* 0x000fe2000fffe0ff */
[----:B------:R-:W-:Y:S01]  /*5ab0*/  VOTEU.ALL UP0, P1 ;  /* 0x0000000000ff7886 */ /* 0x000fe20000800000 */
[----:B------:R-:W-:Y:S08]  /*5ac0*/  UPRMT UR4, UR55, 0x654, UR17 ;  /* 0x0000065437047896 */ /* 0x000ff00008000011 */
[----:B------:R1:W-:Y:S01]  /*5ad0*/  @!UP0 UTMALDG.3D [UR16], [UR6], desc[UR24] ;  /* 0x00001810060085b4 */ /* 0x0003e20008011000 */
[----:B------:R-:W-:Y:S05]  /*5ae0*/  VOTEU.ALL UP0, P1 ;  /* 0x0000000000ff7886 */ /* 0x000fea0000800000 */
[----:B------:R3:W-:Y:S01]  /*5af0*/  @!UP0 UTMALDG.3D [UR8], [UR6], desc[UR24] ;  /* 0x00001808060085b4 */ /* 0x0007e20008011000 */
[----:B------:R4:W-:Y:S01]  /*5b00*/  @!P1 SYNCS.ARRIVE.TRANS64.RED.A0TR RZ, [UR5+0x80], R7 ;  /* 0x00008007ffff99a7 */ /* 0x0009e20008300405 */
[----:B------:R-:W-:Y:S01]  /*5b10*/  SYNCS.ARRIVE.TRANS64.RED.A1T0 RZ, [UR4], RZ ;  /* 0x000000ffffff79a7 */ /* 0x000fe20008100404 */
[----:B------:R-:W-:Y:S04]  /*5b20*/  UIADD3 UR4, UPT, UPT, UR21, 0x1, URZ ;  /* 0x0000000115047890 */ /* 0x000fe8000fffe0ff */
[----:B------:R-:W-:Y:S04]  /*5b30*/  UISETP.NE.AND UP0, UPT, UR4, 0x3, UPT ;  /* 0x000000030400788c */ /* 0x000fe8000bf05270 */
[----:B------:R-:W-:Y:S02]  /*5b40*/  USEL UR5, URZ, 0x1, UP0 ;  /* 0x00000001ff057887 */ /* 0x000fe40008000000 */
[----:B-1----:R-:W-:Y:S04]  /*5b50*/  UIADD3 UR20, UPT, UPT, UR14, UR28, URZ ;  /* 0x0000001c0e147290 */ /* 0x002fe8000fffe0ff */
[----:B------:R-:W-:Y:S01]  /*5b60*/  LOP3.LUT R15, R15, UR5, RZ, 0x3c, !PT ;  /* 0x000000050f0f7c12 */ /* 0x000fe2000f8e3cff */
[----:B---3--:R-:W-:Y:S01]  /*5b70*/  USEL UR12, UR4, URZ, UP0 ;  /* 0x000000ff040c7287 */ /* 0x008fe20008000000 */
[----:B------:R-:W-:Y:S11]  /*5b80*/  BRA.U UP1, `(.L_x_102) ;  /* 0xfffffff101b47547 */ /* 0x000ff6000b83ffff */
[----:B------:R-:W-:Y:S01]  /*5b90*/  UIADD3 UR29, UPT, UPT, UR29, 0x98, URZ ;  /* 0x000000981d1d7890 */ /* 0x000fe2000fffe0ff */
[----:B------:R-:W-:-:S03]  /*5ba0*/  SHF.L.U32 R3, R15, 0x1f, RZ ;  /* 0x0000001f0f037819 */ /* 0x000fc600000006ff */
[----:B------:R-:W-:-:S09]  /*5bb0*/  ULEA UR4, UR12, UR29, 0x3 ;  /* 0x0000001d0c047291 */ /* 0x000fd2000f8e18ff */
[----:B------:R-:W1:Y:S02]  /*5bc0*/  SYNCS.PHASECHK.TRANS64.TRYWAIT P0, [UR4], R3 ;  /* 0x00000003ff0075a7 */ /* 0x000e640008001104 */
[----:B-1----:R-:W-:Y:S05]  /*5bd0*/  @!P0 BRA `(.L_x_103) ;  /* 0x0000003000bc8947 */ /* 0x002fea0003800000 */
.L_x_186:
        /* <DEDUP_REMOVED lines=9> */
.L_x_188:
        /* <DEDUP_REMOVED lines=8> */
.L_x_105:
[----:B-1----:R1:W3:Y:S02]  /*5cf0*/  SYNCS.PHASECHK.TRANS64.TRYWAIT P0, [R0+URZ], R3 ;  /* 0x00000003000075a7 */ /* 0x0022e400080011ff */
[----:B---3--:R-:W-:Y:S05]  /*5d00*/  @!P0 NANOSLEEP.SYNCS 0x989680 ;  /* 0x009896800000895d */ /* 0x008fea0003900000 */
[----:B------:R-:W3:Y:S02]  /*5d10*/  @!P0 SYNCS.PHASECHK.TRANS64 P0, [R0+URZ], R3 ;  /* 0x00000003000085a7 */ /* 0x000ee400080010ff */
[----:B--23--:R-:W-:Y:S05]  /*5d20*/  @P0 EXIT ;  /* 0x000000000000094d */ /* 0x00cfea0003800000 */
[----:B------:R-:W-:Y:S05]  /*5d30*/  BRA `(.L_x_105) ;  /* 0xfffffffc00ec7947 */ /* 0x000fea000383ffff */
.L_x_93:
[----:B------:R-:W-:-:S06]  /*5d40*/  UISETP.GE.AND UP0, UPT, UR22, 0x4, UPT ;  /* 0x000000041600788c */ /* 0x000fcc000bf06270 */
[----:B------:R-:W-:-:S13]  /*5d50*/  PLOP3.LUT P0, PT, PT, PT, UP0, 0x80, 0x8 ;  /* 0x000000000008781c */ /* 0x000fda0003f0f008 */
[----:B-1----:R-:W-:Y:S05]  /*5d60*/  @!P0 EXIT ;  /* 0x000000000000894d */ /* 0x002fea0003800000 */
[----:B------:R-:W-:Y:S01]  /*5d70*/  BAR.SYNC.DEFER_BLOCKING 0x6, 0xa0 ;  /* 0x0182800000007b1d */ /* 0x000fe20000010000 */
[C---:B------:R-:W-:Y:S01]  /*5d80*/  IMAD.SHL.U32 R53, R67.reuse, 0x10, RZ ;  /* 0x0000001043357824 */ /* 0x040fe200078e00ff */
[----:B------:R-:W-:Y:S01]  /*5d90*/  CS2R R64, SRZ ;  /* 0x0000000000407805 */ /* 0x000fe2000001ff00 */
[C---:B------:R-:W-:Y:S02]  /*5da0*/  IMAD.SHL.U32 R3, R67.reuse, 0x2, RZ ;  /* 0x0000000243037824 */ /* 0x040fe400078e00ff */
[----:B------:R-:W-:Y:S01]  /*5db0*/  IMAD.U32 R23, R67, 0x10000, RZ ;  /* 0x0001000043177824 */ /* 0x000fe200078e00ff */
[----:B------:R-:W-:Y:S01]  /*5dc0*/  UMOV UR44, 0x400 ;  /* 0x00000400002c7882 */ /* 0x000fe20000000000 */
[----:B------:R-:W-:Y:S01]  /*5dd0*/  LOP3.LUT R2, R53, 0x40, RZ, 0xc0, !PT ;  /* 0x0000004035027812 */ /* 0x000fe200078ec0ff */
[----:B------:R-:W-:Y:S01]  /*5de0*/  ULEA UR44, UR55, UR44, 0x18 ;  /* 0x0000002c372c7291 */ /* 0x000fe2000f8ec0ff */
[----:B------:R-:W1:Y:S01]  /*5df0*/  LDC.64 R48, c[0x0][0x888] ;  /* 0x00022200ff307b82 */ /* 0x000e620000000a00 */
[C---:B------:R-:W-:Y:S01]  /*5e00*/  IMAD.SHL.U32 R7, R55.reuse, 0x200, RZ ;  /* 0x0000020037077824 */ /* 0x040fe200078e00ff */
[----:B------:R-:W-:Y:S01]  /*5e10*/  LOP3.LUT R3, R2, 0x8, R3, 0xf8, !PT ;  /* 0x0000000802037812 */ /* 0x000fe200078ef803 */
[----:B------:R-:W-:Y:S01]  /*5e20*/  IMAD.SHL.U32 R2, R55, 0x200000, RZ ;  /* 0x0020000037027824 */ /* 0x000fe200078e00ff */
[C---:B------:R-:W-:Y:S01]  /*5e30*/  LOP3.LUT R52, R53.reuse, 0x5b0, RZ, 0xc0, !PT ;  /* 0x000005b035347812 */ /* 0x040fe200078ec0ff */
[----:B------:R-:W-:Y:S01]  /*5e40*/  UIADD3 UR4, UPT, UPT, UR44, 0x200, URZ ;  /* 0x000002002c047890 */ /* 0x000fe2000fffe0ff */
[----:B------:R-:W-:Y:S01]  /*5e50*/  LOP3.LUT P0, RZ, R53, 0x40, RZ, 0xc0, !PT ;  /* 0x0000004035ff7812 */ /* 0x000fe2000780c0ff */
[----:B------:R-:W-:Y:S01]  /*5e60*/  IMAD.MOV.U32 R22, RZ, RZ, RZ ;  /* 0x000000ffff167224 */ /* 0x000fe200078e00ff */
[----:B------:R-:W2:Y:S01]  /*5e70*/  LDC.64 R50, c[0x0][0x890] ;  /* 0x00022400ff327b82 */ /* 0x000ea20000000a00 */
[----:B------:R-:W-:Y:S01]  /*5e80*/  LOP3.LUT R2, R2, 0x200000, RZ, 0xc0, !PT ;  /* 0x0020000002027812 */ /* 0x000fe200078ec0ff */
[----:B------:R-:W-:Y:S01]  /*5e90*/  IMAD.MOV.U32 R66, RZ, RZ, RZ ;  /* 0x000000ffff427224 */ /* 0x000fe200078e00ff */
[----:B------:R-:W-:Y:S01]  /*5ea0*/  LOP3.LUT R52, R52, 0x200, R7, 0xf8, !PT ;  /* 0x0000020034347812 */ /* 0x000fe200078ef807 */
[----:B------:R-:W-:Y:S01]  /*5eb0*/  IMAD.U32 R69, RZ, RZ, UR4 ;  /* 0x00000004ff457e24 */ /* 0x000fe2000f8e00ff */
[----:B------:R-:W-:Y:S01]  /*5ec0*/  LOP3.LUT R23, R2, 0x400000, R23, 0xf8, !PT ;  /* 0x0040000002177812 */ /* 0x000fe200078ef817 */
[----:B------:R-:W3:Y:S01]  /*5ed0*/  LDCU UR63, c[0x0][0x370] ;  /* 0x00006e00ff3f77ac */ /* 0x000ee20008000800 */
[----:B------:R-:W4:Y:S01]  /*5ee0*/  LDS R0, [UR44+0x170] ;  /* 0x0001702cff007984 */ /* 0x000f220008000800 */
[----:B------:R-:W1:Y:S01]  /*5ef0*/  LDC.64 R46, c[0x0][0x8b0] ;  /* 0x00022c00ff2e7b82 */ /* 0x000e620000000a00 */
[----:B------:R-:W-:Y:S01]  /*5f00*/  LOP3.LUT R52, R52, R3, RZ, 0xfc, !PT ;  /* 0x0000000334347212 */ /* 0x000fe200078efcff */
[----:B------:R-:W1:Y:S01]  /*5f10*/  LDCU UR43, c[0x0][0xb0c] ;  /* 0x00016180ff2b77ac */ /* 0x000e620008000800 */
[----:B------:R-:W-:Y:S01]  /*5f20*/  LOP3.LUT R67, R67, 0x60, RZ, 0xc0, !PT ;  /* 0x0000006043437812 */ /* 0x000fe200078ec0ff */
[----:B------:R-:W1:Y:S04]  /*5f30*/  LDCU UR39, c[0x0][0xb30] ;  /* 0x00016600ff2777ac */ /* 0x000e680008000800 */
[----:B------:R-:W1:Y:S01]  /*5f40*/  LDC.64 R44, c[0x0][0x8a8] ;  /* 0x00022a00ff2c7b82 */ /* 0x000e620000000a00 */
[----:B------:R-:W1:Y:S01]  /*5f50*/  LDCU.64 UR60, c[0x0][0x888] ;  /* 0x00011100ff3c77ac */ /* 0x000e620008000a00 */
[----:B------:R-:W1:Y:S01]  /*5f60*/  LDCU.64 UR40, c[0x0][0xb28] ;  /* 0x00016500ff2877ac */ /* 0x000e620008000a00 */
[----:B------:R-:W1:Y:S01]  /*5f70*/  LDCU.128 UR56, c[0x0][0xb10] ;  /* 0x00016200ff3877ac */ /* 0x000e620008000c00 */
[----:B------:R-:W1:Y:S01]  /*5f80*/  LDCU UR62, c[0x0][0x374] ;  /* 0x00006e80ff3e77ac */ /* 0x000e620008000800 */
[----:B------:R-:W-:Y:S01]  /*5f90*/  UMOV UR54, 0x1 ;  /* 0x0000000100367882 */ /* 0x000fe20000000000 */
[----:B------:R-:W-:Y:S01]  /*5fa0*/  UMOV UR47, URZ ;  /* 0x000000ff002f7c82 */ /* 0x000fe20008000000 */
[----:B------:R-:W-:Y:S01]  /*5fb0*/  UMOV UR53, URZ ;  /* 0x000000ff00357c82 */ /* 0x000fe20008000000 */
[----:B------:R-:W-:Y:S01]  /*5fc0*/  UMOV UR52, URZ ;  /* 0x000000ff00347c82 */ /* 0x000fe20008000000 */
[----:B----4-:R-:W-:Y:S01]  /*5fd0*/  IMAD.IADD R23, R0, 0x1, R23 ;  /* 0x0000000100177824 */ /* 0x010fe200078e0217 */
[----:B--23--:R-:W-:-:S07]  /*5fe0*/  P2R R0, PR, RZ, 0x1 ;  /* 0x00000001ff007803 */ /* 0x00cfce0000000000 */
.L_x_136:
[C---:B------:R-:W-:Y:S02]  /*5ff0*/  LEA R0, R64.reuse, UR44, 0x3 ;  /* 0x0000002c40007c11 */ /* 0x040fe4000f8e18ff */
[----:B------:R-:W-:Y:S02]  /*6000*/  SHF.L.U32 R3, R65, 0x1f, RZ ;  /* 0x0000001f41037819 */ /* 0x000fe400000006ff */
[----:B------:R-:W-:Y:S02]  /*6010*/  LEA R5, R64, UR44, 0x4 ;  /* 0x0000002c40057c11 */ /* 0x000fe4000f8e20ff */
[----:B------:R-:W2:Y:S02]  /*6020*/  SYNCS.PHASECHK.TRANS64.TRYWAIT P0, [R0+URZ+0xc0], R3 ;  /* 0x0000c003000075a7 */ /* 0x000ea400080011ff */
[----:B-12---:R-:W-:Y:S05]  /*6030*/  @!P0 BRA `(.L_x_106) ;  /* 0x0000002c00d48947 */ /* 0x006fea0003800000 */
.L_x_189:
[----:B------:R-:W-:Y:S01]  /*6040*/  R2UR UR7, R68 ;  /* 0x00000000440772ca */ /* 0x000fe200000e0000 */
[----:B------:R-:W3:Y:S01]  /*6050*/  LDS.128 R4, [R5+0x150] ;  /* 0x0001500005047984 */ /* 0x000ee20000000c00 */
[----:B--2---:R-:W-:Y:S01]  /*6060*/  VIADD R0, R0, 0xd0 ;  /* 0x000000d000007836 */ /* 0x004fe20000000000 */
[----:B------:R-:W-:Y:S04]  /*6070*/  UISETP.GE.AND UP0, UPT, UR42, 0x1, UPT ;  /* 0x000000012a00788c */ /* 0x000fe8000bf06270 */
[----:B------:R-:W-:Y:S01]  /*6080*/  PRMT R0, RZ, 0x654, R0 ;  /* 0x00000654ff007816 */ /* 0x000fe20000000000 */
[----:B------:R-:W-:Y:S01]  /*6090*/  @!PT LDS RZ, [RZ] ;  /* 0x00000000fffff984 */ /* 0x000fe20000000800 */
[----:B------:R-:W-:Y:S01]  /*60a0*/  @!PT LDS RZ, [RZ] ;  /* 0x00000000fffff984 */ /* 0x000fe20000000800 */
[----:B------:R-:W-:Y:S01]  /*60b0*/  @!PT LDS RZ, [RZ] ;  /* 0x00000000fffff984 */ /* 0x000fe20000000800 */
[----:B------:R-:W-:Y:S01]  /*60c0*/  @!PT LDS RZ, [RZ] ;  /* 0x00000000fffff984 */ /* 0x000fe20000000800 */
[----:B------:R2:W-:Y:S06]  /*60d0*/  MEMBAR.ALL.CTA ;  /* 0x0000000000007992 */ /* 0x0005ec0000008000 */
[----:B--2---:R-:W2:Y:S02]  /*60e0*/  FENCE.VIEW.ASYNC.S ;  /* 0x00000000000073c6 */ /* 0x004ea40000000000 */
[----:B--2---:R2:W-:Y:S01]  /*60f0*/  SYNCS.ARRIVE.TRANS64.RED.A1T0 RZ, [R0+URZ], RZ ;  /* 0x000000ff00ff79a7 */ /* 0x0045e200081004ff */
[----:B---3--:R-:W-:Y:S11]  /*6100*/  LOP3.LUT P0, RZ, R6, 0x1, RZ, 0xc0, !PT ;  /* 0x0000000106ff7812 */ /* 0x008ff6000780c0ff */
[----:B------:R-:W-:Y:S02]  /*6110*/  @!UPT UIADD3 URZ, UPT, UPT, URZ, URZ, URZ ;  /* 0x000000fffffff290 */ /* 0x000fe4000fffe0ff */
[----:B------:R-:W-:Y:S01]  /*6120*/  VOTEU.ANY UP1, P0 ;  /* 0x0000000000ff7886 */ /* 0x000fe20000020100 */
[----:B------:R-:W-:Y:S01]  /*6130*/  PLOP3.LUT P0, PT, PT, PT, UP1, 0x80, 0x8 ;  /* 0x000000000008781c */ /* 0x000fe20003f0f018 */
[----:B------:R-:W-:Y:S06]  /*6140*/  UP2UR UR4, UPR, URZ, 0x2 ;  /* 0x00000002ff047883 */ /* 0x000fec0008000000 */
[----:B------:R-:W-:Y:S06]  /*6150*/  IMAD.U32 R70, RZ, RZ, UR4 ;  /* 0x00000004ff467e24 */ /* 0x000fec000f8e00ff */
[----:B------:R-:W-:Y:S02]  /*6160*/  @P0 SHF.R.U32.HI R2, RZ, 0x10, R5 ;  /* 0x00000010ff020819 */ /* 0x000fe40000011605 */
[----:B------:R-:W-:Y:S02]  /*6170*/  @P0 MOV R3, R4 ;  /* 0x0000000400030202 */ /* 0x000fe40000000f00 */
[----:B------:R-:W-:Y:S02]  /*6180*/  @P0 R2UR UR4, R2 ;  /* 0x00000000020402ca */ /* 0x000fe400000e0000 */
[----:B------:R-:W-:Y:S02]  /*6190*/  @P0 LOP3.LUT R4, R5, 0xffff, RZ, 0xc0, !PT ;  /* 0x0000ffff05040812 */ /* 0x000fe400078ec0ff */
[----:B------:R-:W-:Y:S02]  /*61a0*/  @P0 R2UR UR6, R3 ;  /* 0x00000000030602ca */ /* 0x000fe400000e0000 */
[----:B------:R-:W-:Y:S07]  /*61b0*/  @P0 R2UR UR5, R4 ;  /* 0x00000000040502ca */ /* 0x000fee00000e0000 */
[----:B------:R-:W-:Y:S02]  /*61c0*/  @UP1 UMOV UR7, UR4 ;  /* 0x0000000400071c82 */ /* 0x000fe40008000000 */
[----:B------:R-:W-:Y:S02]  /*61d0*/  IMAD.U32 R68, RZ, RZ, UR7 ;  /* 0x00000007ff447e24 */ /* 0x000fe4000f8e00ff */
[----:B------:R-:W-:Y:S02]  /*61e0*/  @UP1 UMOV UR38, UR6 ;  /* 0x0000000600261c82 */ /* 0x000fe40008000000 */
[----:B------:R-:W-:Y:S01]  /*61f0*/  @UP1 UMOV UR37, UR5 ;  /* 0x0000000500251c82 */ /* 0x000fe20008000000 */
[----:B--2---:R-:W-:Y:S05]  /*6200*/  BRA.U !UP0, `(.L_x_107) ;  /* 0x0000000108cc7547 */ /* 0x004fea000b800000 */
[----:B------:R-:W2:Y:S01]  /*6210*/  LDCU UR12, c[0x0][0xb20] ;  /* 0x00016400ff0c77ac */ /* 0x000ea20008000800 */
[----:B-1----:R-:W-:Y:S02]  /*6220*/  UIMAD.WIDE.U32 UR4, UR62, UR59, URZ ;  /* 0x0000003b3e0472a5 */ /* 0x002fe4000f8e00ff */
[----:B------:R-:W-:Y:S02]  /*6230*/  UIMAD.WIDE.U32 UR6, UR63, UR56, URZ ;  /* 0x000000383f0672a5 */ /* 0x000fe4000f8e00ff */
[----:B------:R-:W-:Y:S02]  /*6240*/  UISETP.NE.AND UP0, UPT, UR58, 0x1, UPT ;  /* 0x000000013a00788c */ /* 0x000fe4000bf05270 */
[----:B------:R-:W-:Y:S02]  /*6250*/  UIMAD.WIDE.U32 UR8, UR37, UR59, URZ ;  /* 0x0000003b250872a5 */ /* 0x000fe4000f8e00ff */
[----:B------:R-:W-:Y:S02]  /*6260*/  UIMAD.WIDE.U32 UR10, UR38, UR56, URZ ;  /* 0x00000038260a72a5 */ /* 0x000fe4000f8e00ff */
[----:B------:R-:W-:Y:S02]  /*6270*/  UISETP.NE.AND UP1, UPT, UR43, 0x1, UPT ;  /* 0x000000012b00788c */ /* 0x000fe4000bf25270 */
[----:B------:R-:W-:Y:S01]  /*6280*/  UISETP.NE.AND UP2, UPT, UR42, 0x1, UPT ;  /* 0x000000012a00788c */ /* 0x000fe2000bf45270 */
[----:B------:R-:W-:Y:S02]  /*6290*/  UMOV UR4, UR5 ;  /* 0x0000000500047c82 */ /* 0x000fe40008000000 */
[----:B--2---:R-:W-:Y:S03]  /*62a0*/  USHF.R.U32.HI UR5, URZ, UR12, UR4 ;  /* 0x0000000cff057299 */ /* 0x004fe60008011604 */
[----:B------:R-:W-:Y:S02]  /*62b0*/  UMOV UR4, UR7 ;  /* 0x0000000700047c82 */ /* 0x000fe40008000000 */
[----:B------:R-:W-:Y:S02]  /*62c0*/  USHF.R.U32.HI UR7, URZ, UR57, UR4 ;  /* 0x00000039ff077299 */ /* 0x000fe40008011604 */
[----:B------:R-:W-:Y:S02]  /*62d0*/  USEL UR4, UR62, UR5, !UP0 ;  /* 0x000000053e047287 */ /* 0x000fe4000c000000 */
[----:B------:R-:W-:Y:S01]  /*62e0*/  USEL UR7, UR63, UR7, !UP1 ;  /* 0x000000073f077287 */ /* 0x000fe2000c800000 */
[----:B------:R-:W-:Y:S01]  /*62f0*/  UMOV UR5, UR9 ;  /* 0x0000000900057c82 */ /* 0x000fe20008000000 */
[----:B------:R-:W-:Y:S02]  /*6300*/  UIMAD.WIDE.U32 UR8, UR4, UR40, URZ ;  /* 0x00000028040872a5 */ /* 0x000fe4000f8e00ff */
[----:B------:R-:W-:Y:S03]  /*6310*/  USHF.R.U32.HI UR6, URZ, UR12, UR5 ;  /* 0x0000000cff067299 */ /* 0x000fe60008011605 */
[----:B------:R-:W-:Y:S01]  /*6320*/  UMOV UR5, UR11 ;  /* 0x0000000b00057c82 */ /* 0x000fe20008000000 */
[----:B------:R-:W-:Y:S02]  /*6330*/  UIMAD.WIDE.U32 UR10, UR7, UR40, URZ ;  /* 0x00000028070a72a5 */ /* 0x000fe4000f8e00ff */
[----:B------:R-:W-:Y:S02]  /*6340*/  USHF.R.U32.HI UR12, URZ, UR57, UR5 ;  /* 0x00000039ff0c7299 */ /* 0x000fe40008011605 */
[----:B------:R-:W-:Y:S01]  /*6350*/  USEL UR6, UR37, UR6, !UP0 ;  /* 0x0000000625067287 */ /* 0x000fe2000c000000 */
[----:B------:R-:W-:Y:S02]  /*6360*/  UMOV UR5, UR9 ;  /* 0x0000000900057c82 */ /* 0x000fe40008000000 */
[----:B------:R-:W-:Y:S01]  /*6370*/  UMOV UR10, UR11 ;  /* 0x0000000b000a7c82 */ /* 0x000fe20008000000 */
[----:B------:R-:W-:Y:S02]  /*6380*/  @UP2 USHF.R.U32.HI UR4, URZ, UR41, UR5 ;  /* 0x00000029ff042299 */ /* 0x000fe40008011605 */
[----:B------:R-:W-:Y:S02]  /*6390*/  @UP2 USHF.R.U32.HI UR7, URZ, UR41, UR10 ;  /* 0x00000029ff072299 */ /* 0x000fe4000801160a */
[----:B------:R-:W-:Y:S02]  /*63a0*/  UIMAD UR4, UR42, UR4, URZ ;  /* 0x000000042a0472a4 */ /* 0x000fe4000f8e02ff */
[----:B------:R-:W-:Y:S02]  /*63b0*/  UIMAD.WIDE.U32 UR10, UR6, UR40, URZ ;  /* 0x00000028060a72a5 */ /* 0x000fe4000f8e00ff */
[----:B------:R-:W-:Y:S02]  /*63c0*/  USEL UR5, UR38, UR12, !UP1 ;  /* 0x0000000c26057287 */ /* 0x000fe4000c800000 */
[----:B------:R-:W-:Y:S02]  /*63d0*/  UIMAD UR8, UR42, UR7, URZ ;  /* 0x000000072a0872a4 */ /* 0x000fe4000f8e02ff */
[----:B------:R-:W-:Y:S03]  /*63e0*/  UISETP.GE.AND UP0, UPT, UR6, UR4, UPT ;  /* 0x000000040600728c */ /* 0x000fe6000bf06270 */
[----:B------:R-:W-:Y:S01]  /*63f0*/  UMOV UR4, UR11 ;  /* 0x0000000b00047c82 */ /* 0x000fe20008000000 */
[----:B------:R-:W-:Y:S02]  /*6400*/  UISETP.GE.OR UP0, UPT, UR5, UR8, UP0 ;  /* 0x000000080500728c */ /* 0x000fe40008706670 */
[----:B------:R-:W-:Y:S02]  /*6410*/  USHF.R.U32.HI UR4, URZ, UR41, UR4 ;  /* 0x00000029ff047299 */ /* 0x000fe40008011604 */
[----:B------:R-:W-:Y:S02]  /*6420*/  UIMAD.WIDE.U32 UR8, UR5, UR40, URZ ;  /* 0x00000028050872a5 */ /* 0x000fe4000f8e00ff */
[----:B------:R-:W-:Y:S02]  /*6430*/  USEL UR11, UR6, UR4, !UP2 ;  /* 0x00000004060b7287 */ /* 0x000fe4000d000000 */
[----:B------:R-:W-:Y:S02]  /*6440*/  UIADD3 UR8, UPT, UPT, -UR5, URZ, URZ ;  /* 0x000000ff05087290 */ /* 0x000fe4000fffe1ff */
[----:B------:R-:W-:Y:S01]  /*6450*/  UIADD3 UR10, UPT, UPT, -UR11, URZ, URZ ;  /* 0x000000ff0b0a7290 */ /* 0x000fe2000fffe1ff */
[----:B------:R-:W-:Y:S01]  /*6460*/  @!UP0 UMOV UR4, UR9 ;  /* 0x0000000900048c82 */ /* 0x000fe20008000000 */
[----:B------:R-:W-:Y:S02]  /*6470*/  UIADD3 UR9, UPT, UPT, -UR6, URZ, URZ ;  /* 0x000000ff06097290 */ /* 0x000fe4000fffe1ff */
[----:B------:R-:W-:Y:S02]  /*6480*/  @!UP0 USHF.R.U32.HI UR4, URZ, UR41, UR4 ;  /* 0x00000029ff048299 */ /* 0x000fe40008011604 */
[----:B------:R-:W-:Y:S02]  /*6490*/  UIMAD UR10, UR42, UR10, UR6 ;  /* 0x0000000a2a0a72a4 */ /* 0x000fe4000f8e0206 */
[----:B------:R-:W-:Y:S04]  /*64a0*/  @!UP0 USEL UR4, UR5, UR4, !UP2 ;  /* 0x0000000405048287 */ /* 0x000fe8000d000000 */
[----:B------:R-:W-:Y:S02]  /*64b0*/  @!UP0 UIMAD UR10, UR7, UR10, UR4 ;  /* 0x0000000a070a82a4 */ /* 0x000fe4000f8e0204 */
[----:B------:R-:W-:Y:S02]  /*64c0*/  @!UP0 UIADD3 UR11, UPT, UPT, UR11, -UR4, URZ ;  /* 0x800000040b0b8290 */ /* 0x000fe4000fffe0ff */
[----:B------:R-:W-:Y:S02]  /*64d0*/  UIMAD UR7, UR43, UR8, UR38 ;  /* 0x000000082b0772a4 */ /* 0x000fe4000f8e0226 */
[----:B------:R-:W-:Y:S02]  /*64e0*/  @!UP0 UIMAD UR6, UR11, UR42, UR5 ;  /* 0x0000002a0b0682a4 */ /* 0x000fe4000f8e0205 */
[----:B------:R-:W-:Y:S01]  /*64f0*/  UIMAD UR4, UR58, UR9, UR37 ;  /* 0x000000093a0472a4 */ /* 0x000fe2000f8e0225 */
[----:B------:R-:W-:Y:S02]  /*6500*/  @!UP0 UMOV UR5, UR10 ;  /* 0x0000000a00058c82 */ /* 0x000fe40008000000 */
[----:B------:R-:W-:Y:S02]  /*6510*/  UIMAD UR38, UR5, UR43, UR7 ;  /* 0x0000002b052672a4 */ /* 0x000fe4000f8e0207 */
[----:B------:R-:W-:Y:S11]  /*6520*/  UIMAD UR37, UR6, UR58, UR4 ;  /* 0x0000003a062572a4 */ /* 0x000ff6000f8e0204 */
[----:B------:R-:W-:Y:S01]  /*6530*/  @!UPT UIADD3 URZ, UPT, UPT, URZ, URZ, URZ ;  /* 0x000000fffffff290 */ /* 0x000fe2000fffe0ff */
.L_x_107:
[----:B-1----:R-:W-:Y:S01]  /*6540*/  UISETP.NE.AND UP0, UPT, UR39, 0x1, UPT ;  /* 0x000000012700788c */ /* 0x002fe2000bf05270 */
[----:B------:R-:W-:Y:S01]  /*6550*/  R2UR UR11, R69 ;  /* 0x00000000450b72ca */ /* 0x000fe200000e0000 */
[----:B------:R-:W-:Y:S01]  /*6560*/  USHF.L.U32 UR50, UR20, 0x6, URZ ;  /* 0x0000000614327899 */ /* 0x000fe200080006ff */
[----:B------:R-:W-:Y:S01]  /*6570*/  IADD3 R64, PT, PT, R64, 0x1, RZ ;  /* 0x0000000140407810 */ /* 0x000fe20007ffe0ff */
[----:B------:R-:W-:Y:S07]  /*6580*/  USHF.L.U32 UR49, UR26, 0x6, URZ ;  /* 0x000000061a317899 */ /* 0x000fee00080006ff */
[----:B------:R-:W1:Y:S01]  /*6590*/  @!UP0 LDCU.128 UR12, c[0x0][0xb10] ;  /* 0x00016200ff0c87ac */ /* 0x000e620008000c00 */
[----:B------:R-:W2:Y:S01]  /*65a0*/  @!UP0 LDCU UR5, c[0x0][0xb0c] ;  /* 0x00016180ff0587ac */ /* 0x000ea20008000800 */
[----:B------:R-:W3:Y:S01]  /*65b0*/  @!UP0 LDCU UR10, c[0x0][0xb20] ;  /* 0x00016400ff0a87ac */ /* 0x000ee20008000800 */
[----:B-1----:R-:W-:Y:S02]  /*65c0*/  UIMAD.WIDE.U32 UR8, UR38, UR12, URZ ;  /* 0x0000000c260872a5 */ /* 0x002fe4000f8e00ff */
[----:B------:R-:W-:Y:S02]  /*65d0*/  UIMAD.WIDE.U32 UR6, UR37, UR15, URZ ;  /* 0x0000000f250672a5 */ /* 0x000fe4000f8e00ff */
[----:B------:R-:W-:Y:S03]  /*65e0*/  @!UP0 UISETP.NE.AND UP1, UPT, UR14, 0x1, UPT ;  /* 0x000000010e00888c */ /* 0x000fe6000bf25270 */
[----:B------:R-:W-:Y:S01]  /*65f0*/  @!UP0 UMOV UR4, UR9 ;  /* 0x0000000900048c82 */ /* 0x000fe20008000000 */
[----:B--2---:R-:W-:Y:S02]  /*6600*/  @!UP0 UISETP.NE.AND UP2, UPT, UR5, 0x1, UPT ;  /* 0x000000010500888c */ /* 0x004fe4000bf45270 */
[----:B------:R-:W-:Y:S01]  /*6610*/  @!UP0 USHF.R.U32.HI UR4, URZ, UR13, UR4 ;  /* 0x0000000dff048299 */ /* 0x000fe20008011604 */
[----:B------:R-:W-:Y:S02]  /*6620*/  @!UP0 UMOV UR6, UR7 ;  /* 0x0000000700068c82 */ /* 0x000fe40008000000 */
[----:B---3--:R-:W-:Y:S02]  /*6630*/  @!UP0 USHF.R.U32.HI UR6, URZ, UR10, UR6 ;  /* 0x0000000aff068299 */ /* 0x008fe40008011606 */
[----:B------:R-:W-:Y:S02]  /*6640*/  @!UP0 USEL UR7, UR38, UR4, !UP2 ;  /* 0x0000000426078287 */ /* 0x000fe4000d000000 */
[----:B------:R-:W-:Y:S04]  /*6650*/  @!UP0 USEL UR6, UR37, UR6, !UP1 ;  /* 0x0000000625068287 */ /* 0x000fe8000c800000 */
[----:B------:R-:W-:Y:S02]  /*6660*/  @!UP0 UIADD3 UR4, UPT, UPT, -UR7, UR6, URZ ;  /* 0x0000000607048290 */ /* 0x000fe4000fffe1ff */
[----:B------:R-:W-:Y:S02]  /*6670*/  @!UP0 UIADD3 UR6, UPT, UPT, UR7, -UR6, URZ ;  /* 0x8000000607068290 */ /* 0x000fe4000fffe0ff */
[----:B------:R-:W-:Y:S02]  /*6680*/  @!UP0 UIMAD UR38, UR4, UR5, UR38 ;  /* 0x00000005042682a4 */ /* 0x000fe4000f8e0226 */
[----:B------:R-:W-:Y:S02]  /*6690*/  @!UP0 UIMAD UR37, UR6, UR14, UR37 ;  /* 0x0000000e062582a4 */ /* 0x000fe4000f8e0225 */
[----:B------:R-:W-:Y:S09]  /*66a0*/  ULOP3.LUT UP0, URZ, UR11, 0x90, URZ, 0xc0, !UPT ;  /* 0x000000900bff7892 */ /* 0x000ff2000f80c0ff */
[----:B------:R-:W-:Y:S05]  /*66b0*/  BRA.U !UP0, `(.L_x_108) ;  /* 0x00000001087c7547 */ /* 0x000fea000b800000 */
[----:B------:R-:W1:Y:S01]  /*66c0*/  LDCU.64 UR8, c[0x4][0x80] ;  /* 0x01001000ff0877ac */ /* 0x000e620008000a00 */
[----:B------:R-:W-:Y:S01]  /*66d0*/  MOV R2, 0x0 ;  /* 0x0000000000027802 */ /* 0x000fe20000000f00 */
[----:B------:R-:W-:Y:S02]  /*66e0*/  HFMA2 R12, -RZ, RZ, 0, 5.9604644775390625e-08 ;  /* 0x00000001ff0c7431 */ /* 0x000fe400000001ff */
[----:B------:R-:W-:Y:S01]  /*66f0*/  IMAD.MOV.U32 R8, RZ, RZ, 0x70 ;  /* 0x00000070ff087424 */ /* 0x000fe200078e00ff */
[----:B------:R2:W3:Y:S01]  /*6700*/  LDC.64 R14, c[0x4][R2] ;  /* 0x01000000020e7b82 */ /* 0x0004e20000000a00 */
[----:B------:R-:W4:Y:S01]  /*6710*/  LDCU.64 UR6, c[0x4][0x88] ;  /* 0x01001100ff0677ac */ /* 0x000f220008000a00 */
[----:B------:R-:W-:Y:S01]  /*6720*/  IMAD.MOV.U32 R13, RZ, RZ, RZ ;  /* 0x000000ffff0d7224 */ /* 0x000fe200078e00ff */
[----:B------:R-:W2:Y:S01]  /*6730*/  LDCU.64 UR4, c[0x4][0x8] ;  /* 0x01000100ff0477ac */ /* 0x000ea20008000a00 */
[----:B-1----:R-:W-:Y:S01]  /*6740*/  MOV R5, UR9 ;  /* 0x0000000900057c02 */ /* 0x002fe20008000f00 */
[----:B------:R-:W-:Y:S01]  /*6750*/  IMAD.U32 R4, RZ, RZ, UR8 ;  /* 0x00000008ff047e24 */ /* 0x000fe2000f8e00ff */
[----:B----4-:R-:W-:Y:S01]  /*6760*/  MOV R7, UR7 ;  /* 0x0000000700077c02 */ /* 0x010fe20008000f00 */
[----:B------:R-:W-:Y:S01]  /*6770*/  IMAD.U32 R6, RZ, RZ, UR6 ;  /* 0x00000006ff067e24 */ /* 0x000fe2000f8e00ff */
[----:B--2---:R-:W-:Y:S01]  /*6780*/  MOV R11, UR5 ;  /* 0x00000005000b7c02 */ /* 0x004fe20008000f00 */
[----:B------:R-:W-:Y:S02]  /*6790*/  IMAD.U32 R10, RZ, RZ, UR4 ;  /* 0x00000004ff0a7e24 */ /* 0x000fe4000f8e00ff */
[----:B------:R-:W-:Y:S07]  /*67a0*/  LEPC R20, `(.L_x_109) ;  /* 0x000000001014794e */ /* 0x000fee0000000000 */
[----:B---3-5:R-:W-:Y:S05]  /*67b0*/  CALL.ABS.NOINC R14 ;  /* 0x000000000e007343 */ /* 0x028fea0003c00000 */
.L_x_109:
[----:B------:R-:W1:Y:S01]  /*67c0*/  LDCU.64 UR8, c[0x4][0x80] ;  /* 0x01001000ff0877ac */ /* 0x000e620008000a00 */
[----:B------:R-:W2:Y:S01]  /*67d0*/  LDC.64 R2, c[0x4][R2] ;  /* 0x0100000002027b82 */ /* 0x000ea20000000a00 */
[----:B------:R-:W-:Y:S02]  /*67e0*/  HFMA2 R12, -RZ, RZ, 0, 5.9604644775390625e-08 ;  /* 0x00000001ff0c7431 */ /* 0x000fe400000001ff */
[----:B------:R-:W-:Y:S02]  /*67f0*/  IMAD.MOV.U32 R8, RZ, RZ, 0x70 ;  /* 0x00000070ff087424 */ /* 0x000fe400078e00ff */
[----:B------:R-:W-:Y:S01]  /*6800*/  IMAD.MOV.U32 R13, RZ, RZ, RZ ;  /* 0x000000ffff0d7224 */ /* 0x000fe200078e00ff */
[----:B------:R-:W3:Y:S01]  /*6810*/  LDCU.64 UR6, c[0x4][0x88] ;  /* 0x01001100ff0677ac */ /* 0x000ee20008000a00 */
[----:B------:R-:W4:Y:S01]  /*6820*/  LDCU.64 UR4, c[0x4][0x8] ;  /* 0x01000100ff0477ac */ /* 0x000f220008000a00 */
[----:B-1----:R-:W-:Y:S02]  /*6830*/  MOV R4, UR8 ;  /* 0x0000000800047c02 */ /* 0x002fe40008000f00 */
[----:B------:R-:W-:Y:S02]  /*6840*/  MOV R5, UR9 ;  /* 0x0000000900057c02 */ /* 0x000fe40008000f00 */
[----:B---3--:R-:W-:Y:S01]  /*6850*/  MOV R7, UR7 ;  /* 0x0000000700077c02 */ /* 0x008fe20008000f00 */
[----:B------:R-:W-:Y:S01]  /*6860*/  IMAD.U32 R6, RZ, RZ, UR6 ;  /* 0x00000006ff067e24 */ /* 0x000fe2000f8e00ff */
[----:B----4-:R-:W-:Y:S01]  /*6870*/  MOV R11, UR5 ;  /* 0x00000005000b7c02 */ /* 0x010fe20008000f00 */
[----:B------:R-:W-:Y:S02]  /*6880*/  IMAD.U32 R10, RZ, RZ, UR4 ;  /* 0x00000004ff0a7e24 */ /* 0x000fe4000f8e00ff */
[----:B------:R-:W-:Y:S07]  /*6890*/  LEPC R20, `(.L_x_108) ;  /* 0x000000001014794e */ /* 0x000fee0000000000 */
[----:B--2---:R-:W-:Y:S05]  /*68a0*/  CALL.ABS.NOINC R2 ;  /* 0x0000000002007343 */ /* 0x004fea0003c00000 */
.L_x_108:
[----:B------:R-:W-:Y:S02]  /*68b0*/  ISETP.NE.U32.AND P0, PT, RZ, UR60, PT ;  /* 0x0000003cff007c0c */ /* 0x000fe4000bf05070 */
[C---:B------:R-:W-:Y:S02]  /*68c0*/  ISETP.NE.U32.AND P1, PT, R50.reuse, RZ, PT ;  /* 0x000000ff3200720c */ /* 0x040fe40003f25070 */
[----:B------:R-:W-:Y:S02]  /*68d0*/  ISETP.NE.U32.AND P4, PT, R50, RZ, PT ;  /* 0x000000ff3200720c */ /* 0x000fe40003f85070 */
[----:B------:R-:W-:Y:S02]  /*68e0*/  ISETP.NE.AND.EX P0, PT, RZ, UR61, PT, P0 ;  /* 0x0000003dff007c0c */ /* 0x000fe4000bf05300 */
[C---:B------:R-:W-:Y:S02]  /*68f0*/  ISETP.NE.AND.EX P1, PT, R51.reuse, RZ, PT, P1 ;  /* 0x000000ff3300720c */ /* 0x040fe40003f25310 */
[----:B------:R-:W-:Y:S02]  /*6900*/  ISETP.NE.AND.EX P4, PT, R51, RZ, P0, P4 ;  /* 0x000000ff3300720c */ /* 0x000fe40000785340 */
[----:B------:R-:W-:Y:S02]  /*6910*/  ISETP.NE.U32.AND P5, PT, R46, RZ, PT ;  /* 0x000000ff2e00720c */ /* 0x000fe40003fa5070 */
[----:B------:R-:W-:Y:S02]  /*6920*/  ISETP.NE.U32.AND P3, PT, RZ, UR60, PT ;  /* 0x0000003cff007c0c */ /* 0x000fe4000bf65070 */
[----:B------:R-:W-:Y:S02]  /*6930*/  PLOP3.LUT P2, PT, PT, PT, PT, 0x8, 0x80 ;  /* 0x000000000080781c */ /* 0x000fe40003f4e170 */
[----:B------:R-:W-:Y:S02]  /*6940*/  ISETP.NE.AND.EX P5, PT, R47, RZ, PT, P5 ;  /* 0x000000ff2f00720c */ /* 0x000fe40003fa5350 */
[----:B------:R-:W-:Y:S03]  /*6950*/  ISETP.NE.AND.EX P3, PT, RZ, UR61, PT, P3 ;  /* 0x0000003dff007c0c */ /* 0x000fe6000bf65330 */
[----:B------:R-:W-:Y:S01]  /*6960*/  @!P4 PLOP3.LUT P2, PT, P1, PT, PT, 0x80, 0x8 ;  /* 0x000000000008c81c */ /* 0x000fe20000f4f070 */
[----:B------:R-:W-:Y:S01]  /*6970*/  @!UPT UIADD3 URZ, UPT, UPT, URZ, URZ, URZ ;  /* 0x000000fffffff290 */ /* 0x000fe2000fffe0ff */
[----:B------:R-:W-:Y:S11]  /*6980*/  @!P1 BRA `(.L_x_110) ;  /* 0x0000000000309947 */ /* 0x000ff60003800000 */
[----:B------:R-:W-:Y:S01]  /*6990*/  ISETP.NE.U32.AND P0, PT, R48, RZ, PT ;  /* 0x000000ff3000720c */ /* 0x000fe20003f05070 */
[----:B------:R-:W1:Y:S01]  /*69a0*/  LDCU.64 UR4, c[0x0][0x358] ;  /* 0x00006b00ff0477ac */ /* 0x000e620008000a00 */
[----:B------:R-:W-:Y:S02]  /*69b0*/  IMAD.MOV.U32 R54, RZ, RZ, 0x1 ;  /* 0x00000001ff367424 */ /* 0x000fe400078e00ff */
[----:B------:R-:W-:Y:S11]  /*69c0*/  ISETP.NE.AND.EX P0, PT, R49, RZ, PT, P0 ;  /* 0x000000ff3100720c */ /* 0x000ff60003f05300 */
[----:B------:R-:W-:Y:S02]  /*69d0*/  @!UPT UIADD3 URZ, UPT, UPT, URZ, URZ, URZ ;  /* 0x000000fffffff290 */ /* 0x000fe4000fffe0ff */
[----:B------:R-:W2:Y:S01]  /*69e0*/  @P0 LDC.64 R2, c[0x0][0x888] ;  /* 0x00022200ff020b82 */ /* 0x000ea20000000a00 */
[----:B------:R-:W-:Y:S04]  /*69f0*/  @P0 IMAD R0, R50, UR36, RZ ;  /* 0x0000002432000c24 */ /* 0x000fe8000f8e02ff */
[----:B--2---:R-:W-:Y:S04]  /*6a00*/  @P0 IMAD.WIDE R2, R0, 0x4, R2 ;  /* 0x0000000400020825 */ /* 0x004fe800078e0202 */
[----:B------:R-:W-:Y:S01]  /*6a10*/  HFMA2 R0, -RZ, RZ, 0, 5.9604644775390625e-08 ;  /* 0x00000001ff007431 */ /* 0x000fe200000001ff */
[----:B-1---5:R1:W5:Y:S04]  /*6a20*/  @P0 LDG.E R27, desc[UR4][R2.64] ;  /* 0x00000004021b0981 */ /* 0x022368000c1e1900 */
[----:B------:R-:W-:Y:S01]  /*6a30*/  @!P0 PRMT R54, R0, 0x7610, R54 ;  /* 0x0000761000368816 */ /* 0x000fe20000000036 */
[----:B-1----:R-:W2:Y:S06]  /*6a40*/  @!P0 LDC R27, c[0x0][0x880] ;  /* 0x00022000ff1b8b82 */ /* 0x002eac0000000800 */
.L_x_110:
[----:B------:R-:W-:Y:S05]  /*6a50*/  @!P5 BRA `(.L_x_111) ;  /* 0x000000000024d947 */ /* 0x000fea0003800000 */
[----:B------:R-:W-:Y:S01]  /*6a60*/  ISETP.NE.U32.AND P0, PT, R44, RZ, PT ;  /* 0x000000ff2c00720c */ /* 0x000fe20003f05070 */
[----:B------:R-:W1:Y:S03]  /*6a70*/  LDCU.64 UR4, c[0x0][0x358] ;  /* 0x00006b00ff0477ac */ /* 0x000e660008000a00 */
[----:B------:R-:W-:Y:S11]  /*6a80*/  ISETP.NE.AND.EX P0, PT, R45, RZ, PT, P0 ;  /* 0x000000ff2d00720c */ /* 0x000ff60003f05300 */
[----:B------:R-:W-:Y:S02]  /*6a90*/  @!UPT UIADD3 URZ, UPT, UPT, URZ, URZ, URZ ;  /* 0x000000fffffff290 */ /* 0x000fe4000fffe0ff */
[----:B------:R-:W3:Y:S01]  /*6aa0*/  @P0 LDC.64 R2, c[0x0][0x8a8] ;  /* 0x00022a00ff020b82 */ /* 0x000ee20000000a00 */
[----:B------:R-:W-:Y:S04]  /*6ab0*/  @P0 IMAD R0, R46, UR36, RZ ;  /* 0x000000242e000c24 */ /* 0x000fe8000f8e02ff */
[----:B---3--:R-:W-:Y:S05]  /*6ac0*/  @P0 IMAD.WIDE R2, R0, 0x4, R2 ;  /* 0x0000000400020825 */ /* 0x008fea00078e0202 */
[----:B-1---5:R1:W5:Y:S02]  /*6ad0*/  @P0 LDG.E R24, desc[UR4][R2.64] ;  /* 0x0000000402180981 */ /* 0x022364000c1e1900 */
[----:B-1----:R-:W3:Y:S02]  /*6ae0*/  @!P0 LDC R24, c[0x0][0x8a0] ;  /* 0x00022800ff188b82 */ /* 0x002ee40000000800 */
.L_x_111:
[----:B--2--5:R-:W-:Y:S01]  /*6af0*/  FSETP.NEU.AND P0, PT, R27, RZ, PT ;  /* 0x000000ff1b00720b */ /* 0x024fe20003f0d000 */
[----:B------:R-:W-:Y:S01]  /*6b00*/  ULOP3.LUT UR4, UR54, 0x1, URZ, 0x3c, !UPT ;  /* 0x0000000136047892 */ /* 0x000fe2000f8e3cff */
[----:B------:R-:W-:Y:S01]  /*6b10*/  SEL R5, RZ, 0xffffffff, P3 ;  /* 0xffffffffff057807 */ /* 0x000fe20001800000 */
[----:B------:R-:W-:Y:S01]  /*6b20*/  IMAD.U32 R28, RZ, RZ, UR47 ;  /* 0x0000002fff1c7e24 */ /* 0x000fe2000f8e00ff */
[----:B------:R-:W-:Y:S01]  /*6b30*/  @!P4 LOP3.LUT P3, RZ, R54, 0xff, RZ, 0xc0, !PT ;  /* 0x000000ff36ffc812 */ /* 0x000fe2000786c0ff */
[----:B------:R-:W-:Y:S01]  /*6b40*/  IMAD.SHL.U32 R73, R52, 0x2, RZ ;  /* 0x0000000234497824 */ /* 0x000fe200078e00ff */
[----:B------:R-:W-:Y:S01]  /*6b50*/  @!P4 SEL R2, RZ, 0xffffffff, P0 ;  /* 0xffffffffff02c807 */ /* 0x000fe20000000000 */
[----:B------:R-:W-:Y:S01]  /*6b60*/  IMAD.U32 R74, RZ, RZ, UR4 ;  /* 0x00000004ff4a7e24 */ /* 0x000fe2000f8e00ff */
[----:B------:R-:W-:Y:S01]  /*6b70*/  LEA R62, R22, UR44, 0x3 ;  /* 0x0000002c163e7c11 */ /* 0x000fe2000f8e18ff */
[----:B------:R-:W-:Y:S01]  /*6b80*/  IMAD.SHL.U32 R28, R28, 0x1000, RZ ;  /* 0x000010001c1c7824 */ /* 0x000fe200078e00ff */
[C---:B------:R-:W-:Y:S01]  /*6b90*/  @P2 SEL R2, R5.reuse, R2, !P3 ;  /* 0x0000000205022207 */ /* 0x040fe20005800000 */
[----:B------:R-:W-:Y:S01]  /*6ba0*/  BSSY B1, `(.L_x_112) ;  /* 0x0000034000017945 */ /* 0x000fe20003800000 */
[----:B------:R-:W-:Y:S01]  /*6bb0*/  SHF.L.U32 R3, R66, 0x1f, RZ ;  /* 0x0000001f42037819 */ /* 0x000fe200000006ff */
[----:B------:R-:W-:Y:S01]  /*6bc0*/  IMAD.MOV.U32 R72, RZ, RZ, 0x1 ;  /* 0x00000001ff487424 */ /* 0x000fe200078e00ff */
[----:B------:R-:W-:Y:S01]  /*6bd0*/  @!P4 LOP3.LUT R2, R2, 0x1, RZ, 0xc0, !PT ;  /* 0x000000010202c812 */ /* 0x000fe200078ec0ff */
[----:B------:R-:W-:Y:S01]  /*6be0*/  IMAD R25, R22, 0x20, R23 ;  /* 0x0000002016197824 */ /* 0x000fe200078e0217 */
[----:B------:R-:W-:Y:S01]  /*6bf0*/  CS2R R42, SRZ ;  /* 0x00000000002a7805 */ /* 0x000fe2000001ff00 */
[----:B------:R-:W-:Y:S01]  /*6c00*/  IMAD.U32 R30, RZ, RZ, UR47 ;  /* 0x0000002fff1e7e24 */ /* 0x000fe2000f8e00ff */
[----:B------:R-:W-:Y:S01]  /*6c10*/  ISETP.NE.U32.OR P6, PT, R2, 0x1, P4 ;  /* 0x000000010200780c */ /* 0x000fe200027c5470 */
[----:B------:R-:W-:Y:S01]  /*6c20*/  IMAD.U32 R2, RZ, RZ, UR47 ;  /* 0x0000002fff027e24 */ /* 0x000fe2000f8e00ff */
[----:B------:R-:W-:Y:S02]  /*6c30*/  LOP3.LUT P4, R63, R54, 0xff, RZ, 0xc0, !PT ;  /* 0x000000ff363f7812 */ /* 0x000fe4000788c0ff */
[----:B------:R-:W-:Y:S02]  /*6c40*/  CS2R R40, SRZ ;  /* 0x0000000000287805 */ /* 0x000fe4000001ff00 */
[----:B------:R-:W-:Y:S02]  /*6c50*/  P2R R71, PR, RZ, 0x40 ;  /* 0x00000040ff477803 */ /* 0x000fe40000000000 */
[----:B------:R-:W-:Y:S02]  /*6c60*/  CS2R R34, SRZ ;  /* 0x0000000000227805 */ /* 0x000fe4000001ff00 */
[----:B------:R-:W-:Y:S02]  /*6c70*/  LEA R0, R2, UR44, 0x3 ;  /* 0x0000002c02007c11 */ /* 0x000fe4000f8e18ff */
[----:B------:R-:W-:Y:S02]  /*6c80*/  CS2R R32, SRZ ;  /* 0x0000000000207805 */ /* 0x000fe4000001ff00 */
[----:B------:R-:W-:Y:S02]  /*6c90*/  SEL R2, RZ, 0xffffffff, P0 ;  /* 0xffffffffff027807 */ /* 0x000fe40000000000 */
[----:B------:R-:W-:Y:S02]  /*6ca0*/  IADD3 R31, PT, PT, R28, UR44, R73 ;  /* 0x0000002c1c1f7c10 */ /* 0x000fe4000fffe049 */
[----:B------:R-:W-:Y:S02]  /*6cb0*/  @P1 SEL R2, R5, R2, !P4 ;  /* 0x0000000205021207 */ /* 0x000fe40006000000 */
[----:B------:R-:W-:Y:S02]  /*6cc0*/  @P6 SHF.L.U32 R7, R74, 0x1f, RZ ;  /* 0x0000001f4a076819 */ /* 0x000fe400000006ff */
[----:B------:R-:W-:Y:S02]  /*6cd0*/  LOP3.LUT R2, R2, 0x1, RZ, 0xc0, !PT ;  /* 0x0000000102027812 */ /* 0x000fe400078ec0ff */
[----:B------:R-:W1:Y:S02]  /*6ce0*/  @P6 SYNCS.PHASECHK.TRANS64.TRYWAIT P3, [R0+URZ+0x80], R7 ;  /* 0x00008007000065a7 */ /* 0x000e6400080611ff */
[----:B------:R-:W-:Y:S04]  /*6cf0*/  ISETP.NE.U32.AND P5, PT, R2, 0x1, PT ;  /* 0x000000010200780c */ /* 0x000fe80003fa5070 */
[----:B------:R-:W-:Y:S01]  /*6d00*/  P2R R75, PR, RZ, 0x20 ;  /* 0x00000020ff4b7803 */ /* 0x000fe20000000000 */
[----:B------:R2:W4:Y:S01]  /*6d10*/  SYNCS.PHASECHK.TRANS64.TRYWAIT P2, [R62+URZ+0xe0], R3 ;  /* 0x0000e0033e0075a7 */ /* 0x00052200080411ff */
[----:B-1----:R-:W-:Y:S01]  /*6d20*/  @P6 SEL R72, RZ, 0x1, !P3 ;  /* 0x00000001ff486807 */ /* 0x002fe20005800000 */
[----:B--2---:R-:W-:Y:S06]  /*6d30*/  @!P6 BRA `(.L_x_113) ;  /* 0x000000000068e947 */ /* 0x004fec0003800000 */
[----:B------:R-:W-:Y:S01]  /*6d40*/  LOP3.LUT P6, RZ, R53, 0x40, RZ, 0xc0, !PT ;  /* 0x0000004035ff7812 */ /* 0x000fe200078cc0ff */
[C---:B------:R-:W-:Y:S01]  /*6d50*/  VIADD R4, R31.reuse, 0x200 ;  /* 0x000002001f047836 */ /* 0x040fe20000000000 */
[----:B------:R-:W-:Y:S01]  /*6d60*/  ISETP.NE.AND P1, PT, R72, RZ, PT ;  /* 0x000000ff4800720c */ /* 0x000fe20003f25270 */
[----:B------:R-:W-:Y:S01]  /*6d70*/  BSSY B0, `(.L_x_114) ;  /* 0x000000d000007945 */ /* 0x000fe20003800000 */
[----:B------:R-:W-:Y:S01]  /*6d80*/  PLOP3.LUT P0, PT, PT, PT, PT, 0x8, 0x80 ;  /* 0x000000000080781c */ /* 0x000fe20003f0e170 */
[----:B------:R-:W-:Y:S01]  /*6d90*/  @P5 VIADD R2, R31, 0x210 ;  /* 0x000002101f025836 */ /* 0x000fe20000000000 */
[----:B------:R-:W-:Y:S02]  /*6da0*/  @P5 PLOP3.LUT P0, PT, P6, PT, PT, 0x80, 0x8 ;  /* 0x000000000008581c */ /* 0x000fe4000370f070 */
[----:B------:R-:W-:Y:S02]  /*6db0*/  CS2R R42, SRZ ;  /* 0x00000000002a7805 */ /* 0x000fe4000001ff00 */
[----:B------:R-:W-:Y:S02]  /*6dc0*/  CS2R R40, SRZ ;  /* 0x0000000000287805 */ /* 0x000fe4000001ff00 */
[----:B------:R-:W-:Y:S02]  /*6dd0*/  CS2R R34, SRZ ;  /* 0x0000000000227805 */ /* 0x000fe4000001ff00 */
[----:B------:R-:W-:Y:S05]  /*6de0*/  CS2R R32, SRZ ;  /* 0x0000000000207805 */ /* 0x000fea000001ff00 */
[----:B------:R-:W-:Y:S01]  /*6df0*/  @P0 VIADD R2, R4, 0xfffffff0 ;  /* 0xfffffff004020836 */ /* 0x000fe20000000000 */
[----:B------:R-:W-:Y:S06]  /*6e00*/  @P1 BRA `(.L_x_115) ;  /* 0x00000000000c1947 */ /* 0x000fec0003800000 */
[----:B------:R-:W-:Y:S04]  /*6e10*/  SHF.L.U32 R5, R74, 0x1f, RZ ;  /* 0x0000001f4a057819 */ /* 0x000fe800000006ff */
[----:B------:R-:W1:Y:S02]  /*6e20*/  SYNCS.PHASECHK.TRANS64.TRYWAIT P0, [R0+URZ+0x80], R5 ;  /* 0x00008005000075a7 */ /* 0x000e6400080011ff */
[----:B-1----:R-:W-:Y:S05]  /*6e30*/  @!P0 BRA `(.L_x_116) ;  /* 0x0000002000688947 */ /* 0x002fea0003800000 */
.L_x_115:
[----:B------:R-:W-:Y:S05]  /*6e40*/  BSYNC B0 ;  /* 0x0000000000007941 */ /* 0x000fea0003800000 */
.L_x_114:
[----:B------:R-:W-:Y:S01]  /*6e50*/  UIADD3 UR4, UPT, UPT, UR47, 0x1, URZ ;  /* 0x000000012f047890 */ /* 0x000fe2000fffe0ff */
[----:B------:R-:W-:Y:S03]  /*6e60*/  ISETP.NE.AND P0, PT, R75, RZ, PT ;  /* 0x000000ff4b00720c */ /* 0x000fe60003f05270 */
[----:B------:R-:W-:Y:S04]  /*6e70*/  UISETP.NE.AND UP0, UPT, UR4, 0x3, UPT ;  /* 0x000000030400788c */ /* 0x000fe8000bf05270 */
[----:B------:R-:W-:Y:S02]  /*6e80*/  USEL UR5, URZ, 0x1, UP0 ;  /* 0x00000001ff057887 */ /* 0x000fe40008000000 */
[----:B------:R-:W-:Y:S04]  /*6e90*/  USEL UR4, UR4, URZ, UP0 ;  /* 0x000000ff04047287 */ /* 0x000fe80008000000 */
[----:B------:R2:W1:Y:S01]  /*6ea0*/  @P0 LDS.128 R40, [R2] ;  /* 0x0000000002280984 */ /* 0x0004620000000c00 */
[----:B------:R-:W-:Y:S01]  /*6eb0*/  LOP3.LUT R74, R74, UR5, RZ, 0x3c, !PT ;  /* 0x000000054a4a7c12 */ /* 0x000fe2000f8e3cff */
[----:B------:R-:W-:Y:S02]  /*6ec0*/  IMAD.U32 R30, RZ, RZ, UR4 ;  /* 0x00000004ff1e7e24 */ /* 0x000fe4000f8e00ff */
[----:B------:R2:W1:Y:S04]  /*6ed0*/  @P0 LDS.128 R32, [R31+0x200] ;  /* 0x000200001f200984 */ /* 0x0004680000000c00 */
.L_x_113:
[----:B------:R-:W-:Y:S05]  /*6ee0*/  BSYNC B1 ;  /* 0x0000000000017941 */ /* 0x000fea0003800000 */
.L_x_112:
[----:B-1----:R-:W-:Y:S04]  /*6ef0*/  SHF.R.U32.HI R0, RZ, 0x15, R25 ;  /* 0x00000015ff007819 */ /* 0x002fe80000011619 */
[----:B------:R-:W-:Y:S01]  /*6f00*/  LOP3.LUT P0, RZ, R0, 0x3, R55, 0x48, !PT ;  /* 0x0000000300ff7812 */ /* 0x000fe20007804837 */
[----:B------:R-:W-:Y:S01]  /*6f10*/  @!UPT UIADD3 URZ, UPT, UPT, URZ, URZ, URZ ;  /* 0x000000fffffff290 */ /* 0x000fe2000fffe0ff */
[----:B----4-:R-:W-:Y:S11]  /*6f20*/  @P2 BRA `(.L_x_117) ;  /* 0x0000000000082947 */ /* 0x010ff60003800000 */
[----:B------:R-:W1:Y:S02]  /*6f30*/  SYNCS.PHASECHK.TRANS64.TRYWAIT P1, [R62+URZ+0xe0], R3 ;  /* 0x0000e0033e0075a7 */ /* 0x000e6400080211ff */
[----:B-1----:R-:W-:Y:S05]  /*6f40*/  @!P1 BRA `(.L_x_118) ;  /* 0x0000002000389947 */ /* 0x002fea0003800000 */
.L_x_117:
[----:B------:R-:W-:Y:S05]  /*6f50*/  @!P0 BRA `(.L_x_119) ;  /* 0x0000000000408947 */ /* 0x000fea0003800000 */
[----:B------:R-:W4:Y:S01]  /*6f60*/  LDCU.64 UR8, c[0x4][0x70] ;  /* 0x01000e00ff0877ac */ /* 0x000f220008000a00 */
[----:B-1----:R-:W-:Y:S01]  /*6f70*/  MOV R3, 0x0 ;  /* 0x0000000000037802 */ /* 0x002fe20000000f00 */
[----:B------:R-:W-:Y:S02]  /*6f80*/  HFMA2 R12, -RZ, RZ, 0, 5.9604644775390625e-08 ;  /* 0x00000001ff0c7431 */ /* 0x000fe400000001ff */
[----:B------:R-:W-:Y:S02]  /*6f90*/  IMAD.MOV.U32 R8, RZ, RZ, 0x192 ;  /* 0x00000192ff087424 */ /* 0x000fe400078e00ff */
[----:B------:R-:W-:Y:S01]  /*6fa0*/  IMAD.MOV.U32 R13, RZ, RZ, RZ ;  /* 0x000000ffff0d7224 */ /* 0x000fe200078e00ff */
[----:B------:R-:W1:Y:S01]  /*6fb0*/  LDCU.64 UR6, c[0x4][0x78] ;  /* 0x01000f00ff0677ac */ /* 0x000e620008000a00 */
[----:B--2---:R-:W2:Y:S01]  /*6fc0*/  LDC.64 R2, c[0x4][R3] ;  /* 0x0100000003027b82 */ /* 0x004ea20000000a00 */
[----:B------:R-:W5:Y:S01]  /*6fd0*/  LDCU.64 UR4, c[0x4][0x10] ;  /* 0x01000200ff0477ac */ /* 0x000f620008000a00 */
[----:B----4-:R-:W-:Y:S01]  /*6fe0*/  MOV R5, UR9 ;  /* 0x0000000900057c02 */ /* 0x010fe20008000f00 */
[----:B------:R-:W-:Y:S01]  /*6ff0*/  IMAD.U32 R4, RZ, RZ, UR8 ;  /* 0x00000008ff047e24 */ /* 0x000fe2000f8e00ff */
[----:B-1----:R-:W-:Y:S01]  /*7000*/  MOV R7, UR7 ;  /* 0x0000000700077c02 */ /* 0x002fe20008000f00 */
[----:B------:R-:W-:Y:S01]  /*7010*/  IMAD.U32 R6, RZ, RZ, UR6 ;  /* 0x00000006ff067e24 */ /* 0x000fe2000f8e00ff */
[----:B-----5:R-:W-:Y:S01]  /*7020*/  MOV R11, UR5 ;  /* 0x00000005000b7c02 */ /* 0x020fe20008000f00 */
[----:B------:R-:W-:Y:S02]  /*7030*/  IMAD.U32 R10, RZ, RZ, UR4 ;  /* 0x00000004ff0a7e24 */ /* 0x000fe4000f8e00ff */
[----:B------:R-:W-:Y:S07]  /*7040*/  LEPC R20, `(.L_x_119) ;  /* 0x000000001014794e */ /* 0x000fee0000000000 */
[----:B--23--:R-:W-:Y:S05]  /*7050*/  CALL.ABS.NOINC R2 ;  /* 0x0000000002007343 */ /* 0x00cfea0003c00000 */
.L_x_119:
[----:B------:R-:W-:Y:S05]  /*7060*/  WARPSYNC.ALL ;  /* 0x0000000000007948 */ /* 0x000fea0003800000 */
[----:B------:R-:W-:Y:S01]  /*7070*/  R2UR UR4, R25 ;  /* 0x00000000190472ca */ /* 0x000fe200000e0000 */
[--C-:B------:R-:W-:Y:S01]  /*7080*/  HADD2.F32 R20, -RZ, R32.reuse.H0_H0 ;  /* 0x20000020ff147230 */ /* 0x100fe20000004100 */
[----:B------:R-:W-:Y:S01]  /*7090*/  MOV R76, 0x10 ;  /* 0x00000010004c7802 */ /* 0x000fe20000000f00 */
[----:B------:R-:W-:Y:S01]  /*70a0*/  HADD2.F32 R21, -RZ, R32.H1_H1 ;  /* 0x30000020ff157230 */ /* 0x000fe20000004100 */
[----:B------:R-:W-:Y:S01]  /*70b0*/  LOP3.LUT P6, RZ, R53, 0x40, RZ, 0xc0, !PT ;  /* 0x0000004035ff7812 */ /* 0x000fe200078cc0ff */
[----:B------:R-:W-:Y:S01]  /*70c0*/  HADD2.F32 R26, -RZ, R33.H1_H1 ;  /* 0x30000021ff1a7230 */ /* 0x000fe20000004100 */
[----:B------:R-:W-:Y:S01]  /*70d0*/  ISETP.NE.AND P0, PT, R67, RZ, PT ;  /* 0x000000ff4300720c */ /* 0x000fe20003f05270 */
[----:B------:R-:W-:Y:S01]  /*70e0*/  HADD2.F32 R29, -RZ, R35.H0_H0 ;  /* 0x20000023ff1d7230 */ /* 0x000fe20000004100 */
[----:B------:R-:W-:Y:S01]  /*70f0*/  SEL R76, R76, 0xfffffff0, !P6 ;  /* 0xfffffff04c4c7807 */ /* 0x000fe20007000000 */
[----:B------:R-:W-:Y:S03]  /*7100*/  BSSY.RECONVERGENT B0, `(.L_x_120) ;  /* 0x000004f000007945 */ /* 0x000fe60003800200 */
[----:B------:R-:W-:Y:S01]  /*7110*/  IADD3 R77, PT, PT, R31, R76, RZ ;  /* 0x0000004c1f4d7210 */ /* 0x000fe20007ffe0ff */
[----:B------:R-:W3:Y:S02]  /*7120*/  LDTM.x16 R4, tmem[UR4] ;  /* 0x00000004000479ee */ /* 0x000ee40008240000 */
[C---:B---3--:R-:W-:Y:S01]  /*7130*/  FMUL R0, R24.reuse, R4 ;  /* 0x0000000418007220 */ /* 0x048fe20000400000 */
[C---:B--2---:R-:W-:Y:S01]  /*7140*/  FMUL R2, R24.reuse, R5 ;  /* 0x0000000518027220 */ /* 0x044fe20000400000 */
[C---:B-1----:R-:W-:Y:S01]  /*7150*/  FMUL R3, R24.reuse, R6 ;  /* 0x0000000618037220 */ /* 0x042fe20000400000 */
[C---:B------:R-:W-:Y:S01]  /*7160*/  FMUL R7, R24.reuse, R7 ;  /* 0x0000000718077220 */ /* 0x040fe20000400000 */
[C---:B------:R-:W-:Y:S01]  /*7170*/  FFMA R0, R27.reuse, R20, R0 ;  /* 0x000000141b007223 */ /* 0x040fe20000000000 */
[----:B------:R-:W-:Y:S02]  /*7180*/  HADD2.F32 R20, -RZ, R33.H0_H0 ;  /* 0x20000021ff147230 */ /* 0x000fe40000004100 */
[C---:B------:R-:W-:Y:S01]  /*7190*/  FFMA R2, R27.reuse, R21, R2 ;  /* 0x000000151b027223 */ /* 0x040fe20000000002 */
[--C-:B------:R-:W-:Y:S02]  /*71a0*/  HADD2.F32 R21, -RZ, R34.reuse.H0_H0 ;  /* 0x20000022ff157230 */ /* 0x100fe40000004100 */
[C---:B------:R-:W-:Y:S01]  /*71b0*/  FMUL R4, R24.reuse, R8 ;  /* 0x0000000818047220 */ /* 0x040fe20000400000 */
[C---:B------:R-:W-:Y:S01]  /*71c0*/  FMUL R5, R24.reuse, R9 ;  /* 0x0000000918057220 */ /* 0x040fe20000400000 */
[C---:B------:R-:W-:Y:S01]  /*71d0*/  FFMA R3, R27.reuse, R20, R3 ;  /* 0x000000141b037223 */ /* 0x040fe20000000003 */
[----:B------:R-:W-:Y:S02]  /*71e0*/  HADD2.F32 R20, -RZ, R34.H1_H1 ;  /* 0x30000022ff147230 */ /* 0x000fe40000004100 */
[C---:B------:R-:W-:Y:S01]  /*71f0*/  FFMA R7, R27.reuse, R26, R7 ;  /* 0x0000001a1b077223 */ /* 0x040fe20000000007 */
[C---:B------:R-:W-:Y:S01]  /*7200*/  FMUL R6, R24.reuse, R10 ;  /* 0x0000000a18067220 */ /* 0x040fe20000400000 */
[----:B------:R-:W-:Y:S02]  /*7210*/  HADD2.F32 R26, -RZ, R35.H1_H1 ;  /* 0x30000023ff1a7230 */ /* 0x000fe40000004100 */
[C---:B------:R-:W-:Y:S01]  /*7220*/  FMUL R11, R24.reuse, R11 ;  /* 0x0000000b180b7220 */ /* 0x040fe20000400000 */
[C---:B------:R-:W-:Y:S01]  /*7230*/  FFMA R4, R27.reuse, R21, R4 ;  /* 0x000000151b047223 */ /* 0x040fe20000000004 */
[C---:B------:R-:W-:Y:S01]  /*7240*/  FFMA R5, R27.reuse, R20, R5 ;  /* 0x000000141b057223 */ /* 0x040fe20000000005 */
[C---:B------:R-:W-:Y:S01]  /*7250*/  FFMA R6, R27.reuse, R29, R6 ;  /* 0x0000001d1b067223 */ /* 0x040fe20000000006 */
[--C-:B------:R-:W-:Y:S02]  /*7260*/  HADD2.F32 R20, -RZ, R40.reuse.H0_H0 ;  /* 0x20000028ff147230 */ /* 0x100fe40000004100 */
[C---:B------:R-:W-:Y:S01]  /*7270*/  FFMA R11, R27.reuse, R26, R11 ;  /* 0x0000001a1b0b7223 */ /* 0x040fe2000000000b */
[C---:B------:R-:W-:Y:S01]  /*7280*/  FMUL R8, R24.reuse, R12 ;  /* 0x0000000c18087220 */ /* 0x040fe20000400000 */
[----:B------:R-:W-:Y:S02]  /*7290*/  HADD2.F32 R26, -RZ, R40.H1_H1 ;  /* 0x30000028ff1a7230 */ /* 0x000fe40000004100 */
[C---:B------:R-:W-:Y:S01]  /*72a0*/  FMUL R9, R24.reuse, R13 ;  /* 0x0000000d18097220 */ /* 0x040fe20000400000 */
[--C-:B------:R-:W-:Y:S02]  /*72b0*/  HADD2.F32 R21, -RZ, R41.reuse.H0_H0 ;  /* 0x20000029ff157230 */ /* 0x100fe40000004100 */
[C---:B------:R-:W-:Y:S01]  /*72c0*/  FMUL R10, R24.reuse, R14 ;  /* 0x0000000e180a7220 */ /* 0x040fe20000400000 */
[C---:B------:R-:W-:Y:S01]  /*72d0*/  FFMA R8, R27.reuse, R20, R8 ;  /* 0x000000141b087223 */ /* 0x040fe20000000008 */
[----:B------:R-:W-:Y:S02]  /*72e0*/  HADD2.F32 R20, -RZ, R41.H1_H1 ;  /* 0x30000029ff147230 */ /* 0x000fe40000004100 */
[C---:B------:R-:W-:Y:S01]  /*72f0*/  FFMA R9, R27.reuse, R26, R9 ;  /* 0x0000001a1b097223 */ /* 0x040fe20000000009 */
[C---:B------:R-:W-:Y:S01]  /*7300*/  FMUL R15, R24.reuse, R15 ;  /* 0x0000000f180f7220 */ /* 0x040fe20000400000 */
[C---:B------:R-:W-:Y:S01]  /*7310*/  FFMA R10, R27.reuse, R21, R10 ;  /* 0x000000151b0a7223 */ /* 0x040fe2000000000a */
[--C-:B------:R-:W-:Y:S02]  /*7320*/  HADD2.F32 R21, -RZ, R42.reuse.H0_H0 ;  /* 0x2000002aff157230 */ /* 0x100fe40000004100 */
[C---:B------:R-:W-:Y:S01]  /*7330*/  FMUL R12, R24.reuse, R16 ;  /* 0x00000010180c7220 */ /* 0x040fe20000400000 */
[----:B------:R-:W-:Y:S02]  /*7340*/  HADD2.F32 R26, -RZ, R42.H1_H1 ;  /* 0x3000002aff1a7230 */ /* 0x000fe40000004100 */
[C---:B------:R-:W-:Y:S01]  /*7350*/  FFMA R15, R27.reuse, R20, R15 ;  /* 0x000000141b0f7223 */ /* 0x040fe2000000000f */
[C---:B------:R-:W-:Y:S01]  /*7360*/  FMUL R13, R24.reuse, R17 ;  /* 0x00000011180d7220 */ /* 0x040fe20000400000 */
[--C-:B------:R-:W-:Y:S02]  /*7370*/  HADD2.F32 R29, -RZ, R43.reuse.H0_H0 ;  /* 0x2000002bff1d7230 */ /* 0x100fe40000004100 */
[C---:B------:R-:W-:Y:S01]  /*7380*/  FMUL R14, R24.reuse, R18 ;  /* 0x00000012180e7220 */ /* 0x040fe20000400000 */
[----:B------:R-:W-:Y:S02]  /*7390*/  HADD2.F32 R20, -RZ, R43.H1_H1 ;  /* 0x3000002bff147230 */ /* 0x000fe40000004100 */
[----:B------:R-:W-:Y:S01]  /*73a0*/  FMUL R19, R24, R19 ;  /* 0x0000001318137220 */ /* 0x000fe20000400000 */
[----:B------:R-:W-:Y:S01]  /*73b0*/  F2FP.F16.F32.PACK_AB R36, R2, R0 ;  /* 0x000000000224723e */ /* 0x000fe200000000ff */
[----:B------:R-:W-:Y:S01]  /*73c0*/  FFMA R12, R27, R21, R12 ;  /* 0x000000151b0c7223 */ /* 0x000fe2000000000c */
[----:B------:R-:W-:Y:S01]  /*73d0*/  F2FP.F16.F32.PACK_AB R37, R7, R3 ;  /* 0x000000030725723e */ /* 0x000fe200000000ff */
[----:B------:R-:W-:Y:S01]  /*73e0*/  FFMA R13, R27, R26, R13 ;  /* 0x0000001a1b0d7223 */ /* 0x000fe2000000000d */
[----:B------:R-:W-:Y:S01]  /*73f0*/  F2FP.F16.F32.PACK_AB R38, R5, R4 ;  /* 0x000000040526723e */ /* 0x000fe200000000ff */
[----:B------:R-:W-:Y:S01]  /*7400*/  FFMA R14, R27, R29, R14 ;  /* 0x0000001d1b0e7223 */ /* 0x000fe2000000000e */
[----:B------:R-:W-:Y:S01]  /*7410*/  F2FP.F16.F32.PACK_AB R39, R11, R6 ;  /* 0x000000060b27723e */ /* 0x000fe200000000ff */
[----:B------:R-:W-:Y:S01]  /*7420*/  FFMA R19, R27, R20, R19 ;  /* 0x000000141b137223 */ /* 0x000fe20000000013 */
[----:B------:R-:W-:Y:S02]  /*7430*/  F2FP.F16.F32.PACK_AB R56, R9, R8 ;  /* 0x000000080938723e */ /* 0x000fe400000000ff */
[----:B------:R-:W-:Y:S01]  /*7440*/  F2FP.F16.F32.PACK_AB R57, R15, R10 ;  /* 0x0000000a0f39723e */ /* 0x000fe200000000ff */
[----:B------:R1:W-:Y:S01]  /*7450*/  STS.128 [R31+0x200], R36 ;  /* 0x000200241f007388 */ /* 0x0003e20000000c00 */
[----:B------:R-:W-:Y:S02]  /*7460*/  F2FP.F16.F32.PACK_AB R58, R13, R12 ;  /* 0x0000000c0d3a723e */ /* 0x000fe400000000ff */
[----:B------:R-:W-:Y:S05]  /*7470*/  F2FP.F16.F32.PACK_AB R59, R19, R14 ;  /* 0x0000000e133b723e */ /* 0x000fea00000000ff */
[----:B------:R1:W-:Y:S01]  /*7480*/  STS.128 [R77+0x200], R56 ;  /* 0x000200384d007388 */ /* 0x0003e20000000c00 */
[----:B------:R-:W-:Y:S01]  /*7490*/  @!PT LDS RZ, [RZ] ;  /* 0x00000000fffff984 */ /* 0x000fe20000000800 */
[----:B------:R-:W-:Y:S01]  /*74a0*/  @!PT LDS RZ, [RZ] ;  /* 0x00000000fffff984 */ /* 0x000fe20000000800 */
[----:B------:R-:W-:Y:S01]  /*74b0*/  @!PT LDS RZ, [RZ] ;  /* 0x00000000fffff984 */ /* 0x000fe20000000800 */
[----:B------:R-:W-:Y:S01]  /*74c0*/  @!PT LDS RZ, [RZ] ;  /* 0x00000000fffff984 */ /* 0x000fe20000000800 */
[----:B------:R2:W-:Y:S07]  /*74d0*/  MEMBAR.ALL.CTA ;  /* 0x0000000000007992 */ /* 0x0005ee0000008000 */
[----:B--2---:R-:W2:Y:S02]  /*74e0*/  FENCE.VIEW.ASYNC.S ;  /* 0x00000000000073c6 */ /* 0x004ea40000000000 */
[----:B--2---:R-:W-:Y:S06]  /*74f0*/  BAR.SYNC.DEFER_BLOCKING 0x1, 0x80 ;  /* 0x0042000000007b1d */ /* 0x004fec0000010000 */
[----:B------:R-:W-:Y:S05]  /*7500*/  @P0 BRA `(.L_x_121) ;  /* 0x0000000000380947 */ /* 0x000fea0003800000 */
[----:B------:R-:W2:Y:S01]  /*7510*/  LDCU.64 UR6, c[0x0][0x348] ;  /* 0x00006900ff0677ac */ /* 0x000ea20008000a00 */
[----:B------:R-:W-:Y:S01]  /*7520*/  R2UR UR5, R28 ;  /* 0x000000001c0572ca */ /* 0x000fe200000e0000 */
[----:B------:R-:W-:Y:S01]  /*7530*/  UMOV UR51, UR36 ;  /* 0x0000002400337c82 */ /* 0x000fe20008000000 */
[----:B------:R-:W-:Y:S01]  /*7540*/  UIADD3 UR9, UPT, UPT, UR49, 0x20, URZ ;  /* 0x0000002031097890 */ /* 0x000fe2000fffe0ff */
[----:B------:R-:W-:Y:S01]  /*7550*/  UMOV UR10, UR50 ;  /* 0x00000032000a7c82 */ /* 0x000fe20008000000 */
[----:B------:R-:W-:Y:S09]  /*7560*/  UMOV UR11, UR36 ;  /* 0x00000024000b7c82 */ /* 0x000ff20008000000 */
[----:B------:R-:W-:Y:S02]  /*7570*/  UIADD3 UR5, UPT, UPT, UR44, UR5, URZ ;  /* 0x000000052c057290 */ /* 0x000fe4000fffe0ff */
[----:B--2---:R-:W-:Y:S02]  /*7580*/  UIADD3 UR4, UP0, UPT, UR6, 0x680, URZ ;  /* 0x0000068006047890 */ /* 0x004fe4000ff1e0ff */
[----:B------:R-:W-:Y:S02]  /*7590*/  UIADD3 UR48, UPT, UPT, UR5, 0x200, URZ ;  /* 0x0000020005307890 */ /* 0x000fe4000fffe0ff */
[----:B------:R-:W-:Y:S02]  /*75a0*/  UIADD3 UR8, UPT, UPT, UR5, 0xa00, URZ ;  /* 0x00000a0005087890 */ /* 0x000fe4000fffe0ff */
[----:B------:R-:W-:Y:S09]  /*75b0*/  UIADD3.X UR5, UPT, UPT, URZ, UR7, URZ, UP0, !UPT ;  /* 0x00000007ff057290 */ /* 0x000ff200087fe4ff */
[----:B------:R2:W-:Y:S01]  /*75c0*/  UTMASTG.3D [UR48], [UR4] ;  /* 0x00000030040073b5 */ /* 0x0005e20008010000 */
[----:B------:R2:W-:Y:S02]  /*75d0*/  UTMASTG.3D [UR8], [UR4] ;  /* 0x00000008040073b5 */ /* 0x0005e40008010000 */
[----:B--2---:R0:W-:Y:S02]  /*75e0*/  UTMACMDFLUSH ;  /* 0x00000000000079b7 */ /* 0x0041e40000000000 */
.L_x_121:
[----:B------:R-:W-:Y:S05]  /*75f0*/  BSYNC.RECONVERGENT B0 ;  /* 0x0000000000007941 */ /* 0x000fea0003800200 */
.L_x_120:
[----:B------:R-:W-:Y:S01]  /*7600*/  UIADD3 UR46, UPT, UPT, UR47, 0x1, URZ ;  /* 0x000000012f2e7890 */ /* 0x000fe2000fffe0ff */
[----:B------:R-:W-:Y:S03]  /*7610*/  BSSY.RECONVERGENT B0, `(.L_x_122) ;  /* 0x0000005000007945 */ /* 0x000fe60003800200 */
[----:B------:R-:W-:Y:S04]  /*7620*/  UISETP.NE.AND UP0, UPT, UR46, 0x3, UPT ;  /* 0x000000032e00788c */ /* 0x000fe8000bf05270 */
[----:B------:R-:W-:Y:S01]  /*7630*/  USEL UR45, UR46, URZ, UP0 ;  /* 0x000000ff2e2d7287 */ /* 0x000fe20008000000 */
[----:B------:R-:W-:Y:S11]  /*7640*/  @P0 BRA `(.L_x_123) ;  /* 0x0000000000040947 */ /* 0x000ff60003800000 */
[----:B------:R-:W-:Y:S04]  /*7650*/  DEPBAR.LE SB0, 0x1 ;  /* 0x000080400000791a */ /* 0x000fe80000000000 */
.L_x_123:
[----:B------:R-:W-:Y:S05]  /*7660*/  BSYNC.RECONVERGENT B0 ;  /* 0x0000000000007941 */ /* 0x000fea0003800200 */
.L_x_122:
[----:B------:R-:W-:Y:S01]  /*7670*/  BAR.SYNC.DEFER_BLOCKING 0x1, 0x80 ;  /* 0x0042000000007b1d */ /* 0x000fe20000010000 */
[----:B------:R-:W-:Y:S01]  /*7680*/  ISETP.NE.AND P1, PT, R71, RZ, PT ;  /* 0x000000ff4700720c */ /* 0x000fe20003f25270 */
[----:B------:R-:W-:Y:S01]  /*7690*/  UISETP.NE.AND UP0, UPT, UR53, URZ, UPT ;  /* 0x000000ff3500728c */ /* 0x000fe2000bf05270 */
[----:B------:R-:W-:Y:S11]  /*76a0*/  LEA R2, R30, UR44, 0x3 ;  /* 0x0000002c1e027c11 */ /* 0x000ff6000f8e18ff */
[----:B------:R-:W-:Y:S01]  /*76b0*/  @P1 SHF.L.U32 R3, R74, 0x1f, RZ ;  /* 0x0000001f4a031819 */ /* 0x000fe200000006ff */
[----:B------:R-:W-:Y:S06]  /*76c0*/  BRA.U !UP0, `(.L_x_124) ;  /* 0x0000000108247547 */ /* 0x000fec000b800000 */
[----:B------:R-:W-:Y:S01]  /*76d0*/  IMAD.U32 R5, RZ, RZ, UR52 ;  /* 0x00000034ff057e24 */ /* 0x000fe2000f8e00ff */
[----:B------:R-:W-:Y:S01]  /*76e0*/  MOV R0, UR55 ;  /* 0x0000003700007c02 */ /* 0x000fe20008000f00 */
[----:B------:R-:W-:Y:S03]  /*76f0*/  UIADD3 UR4, UPT, UPT, UR52, 0x1, URZ ;  /* 0x0000000134047890 */ /* 0x000fe6000fffe0ff */
[----:B------:R-:W-:Y:S01]  /*7700*/  @P1 LEA R5, R5, UR44, 0x3 ;  /* 0x0000002c05051c11 */ /* 0x000fe2000f8e18ff */
[----:B------:R-:W-:Y:S04]  /*7710*/  UISETP.NE.AND UP0, UPT, UR4, 0x3, UPT ;  /* 0x000000030400788c */ /* 0x000fe8000bf05270 */
[----:B------:R-:W-:Y:S01]  /*7720*/  @P1 VIADD R5, R5, 0x98 ;  /* 0x0000009805051836 */ /* 0x000fe20000000000 */
[----:B------:R-:W-:Y:S04]  /*7730*/  USEL UR52, UR4, URZ, UP0 ;  /* 0x000000ff04347287 */ /* 0x000fe80008000000 */
[----:B------:R-:W-:Y:S04]  /*7740*/  @P1 PRMT R0, R0, 0x654, R5 ;  /* 0x0000065400001816 */ /* 0x000fe80000000005 */
[----:B------:R2:W-:Y:S04]  /*7750*/  @P1 SYNCS.ARRIVE.TRANS64.RED.A1T0 RZ, [R0+URZ], RZ ;  /* 0x000000ff00ff19a7 */ /* 0x0005e800081004ff */
.L_x_124:
[----:B------:R-:W3:Y:S01]  /*7760*/  @P1 SYNCS.PHASECHK.TRANS64.TRYWAIT P0, [R2+URZ+0x80], R3 ;  /* 0x00008003020015a7 */ /* 0x000ee200080011ff */
[----:B------:R-:W-:Y:S01]  /*7770*/  BSSY B1, `(.L_x_125) ;  /* 0x0000012000017945 */ /* 0x000fe20003800000 */
[----:B---3--:R-:W-:Y:S03]  /*7780*/  @P1 SEL R72, RZ, 0x1, !P0 ;  /* 0x00000001ff481807 */ /* 0x008fe60004000000 */
[----:B------:R-:W-:Y:S05]  /*7790*/  @!P1 BRA `(.L_x_126) ;  /* 0x00000000003c9947 */ /* 0x000fea0003800000 */
[----:B------:R-:W-:Y:S01]  /*77a0*/  ISETP.NE.AND P1, PT, R75, RZ, PT ;  /* 0x000000ff4b00720c */ /* 0x000fe20003f25270 */
[----:B------:R-:W-:Y:S01]  /*77b0*/  BSSY B0, `(.L_x_127) ;  /* 0x0000009000007945 */ /* 0x000fe20003800000 */
[----:B------:R-:W-:Y:S11]  /*77c0*/  ISETP.NE.AND P0, PT, R72, RZ, PT ;  /* 0x000000ff4800720c */ /* 0x000ff60003f05270 */
[----:B------:R-:W-:Y:S05]  /*77d0*/  @P1 IMAD R30, R30, 0x1000, R73 ;  /* 0x000010001e1e1824 */ /* 0x000fea00078e0249 */
[----:B------:R-:W-:Y:S05]  /*77e0*/  @P1 IADD3 R3, PT, PT, R30, UR44, RZ ;  /* 0x0000002c1e031c10 */ /* 0x000fea000fffe0ff */
[----:B--2---:R-:W-:Y:S01]  /*77f0*/  @P1 IMAD.IADD R0, R76, 0x1, R3 ;  /* 0x000000014c001824 */ /* 0x004fe200078e0203 */
[----:B------:R-:W-:Y:S06]  /*7800*/  @P0 BRA `(.L_x_128) ;  /* 0x00000000000c0947 */ /* 0x000fec0003800000 */
[----:B------:R-:W-:Y:S04]  /*7810*/  SHF.L.U32 R3, R74, 0x1f, RZ ;  /* 0x0000001f4a037819 */ /* 0x000fe800000006ff */
[----:B------:R-:W2:Y:S02]  /*7820*/  SYNCS.PHASECHK.TRANS64.TRYWAIT P0, [R2+URZ+0x80], R3 ;  /* 0x00008003020075a7 */ /* 0x000ea400080011ff */
[----:B--2---:R-:W-:Y:S05]  /*7830*/  @!P0 BRA `(.L_x_129) ;  /* 0x0000001800108947 */ /* 0x004fea0003800000 */
.L_x_128:
[----:B------:R-:W-:Y:S05]  /*7840*/  BSYNC B0 ;  /* 0x0000000000007941 */ /* 0x000fea0003800000 */
.L_x_127:
[----:B------:R-:W-:Y:S11]  /*7850*/  ISETP.NE.AND P0, PT, R75, RZ, PT ;  /* 0x000000ff4b00720c */ /* 0x000ff60003f05270 */
[----:B------:R-:W-:Y:S02]  /*7860*/  @!UPT UIADD3 URZ, UPT, UPT, URZ, URZ, URZ ;  /* 0x000000fffffff290 */ /* 0x000fe4000fffe0ff */
[----:B------:R3:W4:Y:S04]  /*7870*/  @P0 LDS.128 R32, [R30+UR44+0x200] ;  /* 0x0002002c1e200984 */ /* 0x0007280008000c00 */
[----:B------:R3:W1:Y:S02]  /*7880*/  @P0 LDS.128 R40, [R0+0x200] ;  /* 0x0002000000280984 */ /* 0x0006640000000c00 */
.L_x_126:
[----:B------:R-:W-:Y:S05]  /*7890*/  BSYNC B1 ;  /* 0x0000000000017941 */ /* 0x000fea0003800000 */
.L_x_125:
[----:B--23--:R-:W-:Y:S05]  /*78a0*/  VIADD R0, R25, 0x10 ;  /* 0x0000001019007836 */ /* 0x00cfea0000000000 */
[----:B------:R-:W-:Y:S04]  /*78b0*/  SHF.R.U32.HI R0, RZ, 0x15, R0 ;  /* 0x00000015ff007819 */ /* 0x000fe80000011600 */
[----:B------:R-:W-:Y:S11]  /*78c0*/  LOP3.LUT P0, RZ, R0, 0x3, R55, 0x48, !PT ;  /* 0x0000000300ff7812 */ /* 0x000ff60007804837 */
[----:B------:R-:W-:Y:S02]  /*78d0*/  @!UPT UIADD3 URZ, UPT, UPT, URZ, URZ, URZ ;  /* 0x000000fffffff290 */ /* 0x000fe4000fffe0ff */
[----:B------:R-:W-:Y:S05]  /*78e0*/  @!P0 BRA `(.L_x_130) ;  /* 0x0000000000408947 */ /* 0x000fea0003800000 */
[----:B------:R-:W2:Y:S01]  /*78f0*/  LDCU.64 UR8, c[0x4][0x70] ;  /* 0x01000e00ff0877ac */ /* 0x000ea20008000a00 */
[----:B------:R-:W-:Y:S01]  /*7900*/  MOV R3, 0x0 ;  /* 0x0000000000037802 */ /* 0x000fe20000000f00 */
[----:B------:R-:W-:Y:S02]  /*7910*/  HFMA2 R12, -RZ, RZ, 0, 5.9604644775390625e-08 ;  /* 0x00000001ff0c7431 */ /* 0x000fe400000001ff */
[----:B------:R-:W-:Y:S02]  /*7920*/  IMAD.MOV.U32 R8, RZ, RZ, 0x192 ;  /* 0x00000192ff087424 */ /* 0x000fe400078e00ff */
[----:B------:R-:W-:Y:S01]  /*7930*/  IMAD.MOV.U32 R13, RZ, RZ, RZ ;  /* 0x000000ffff0d7224 */ /* 0x000fe200078e00ff */
[----:B------:R-:W3:Y:S01]  /*7940*/  LDCU.64 UR6, c[0x4][0x78] ;  /* 0x01000f00ff0677ac */ /* 0x000ee20008000a00 */
[----:B------:R-:W1:Y:S01]  /*7950*/  LDC.64 R2, c[0x4][R3] ;  /* 0x0100000003027b82 */ /* 0x000e620000000a00 */
[----:B------:R-:W5:Y:S01]  /*7960*/  LDCU.64 UR4, c[0x4][0x10] ;  /* 0x01000200ff0477ac */ /* 0x000f620008000a00 */
[----:B--2---:R-:W-:Y:S01]  /*7970*/  MOV R5, UR9 ;  /* 0x0000000900057c02 */ /* 0x004fe20008000f00 */
[----:B------:R-:W-:Y:S01]  /*7980*/  IMAD.U32 R4, RZ, RZ, UR8 ;  /* 0x00000008ff047e24 */ /* 0x000fe2000f8e00ff */
[----:B---3--:R-:W-:Y:S01]  /*7990*/  MOV R7, UR7 ;  /* 0x0000000700077c02 */ /* 0x008fe20008000f00 */
[----:B------:R-:W-:Y:S01]  /*79a0*/  IMAD.U32 R6, RZ, RZ, UR6 ;  /* 0x00000006ff067e24 */ /* 0x000fe2000f8e00ff */
[----:B-----5:R-:W-:Y:S01]  /*79b0*/  MOV R11, UR5 ;  /* 0x00000005000b7c02 */ /* 0x020fe20008000f00 */
[----:B------:R-:W-:Y:S02]  /*79c0*/  IMAD.U32 R10, RZ, RZ, UR4 ;  /* 0x00000004ff0a7e24 */ /* 0x000fe4000f8e00ff */
[----:B------:R-:W-:Y:S07]  /*79d0*/  LEPC R20, `(.L_x_130) ;  /* 0x000000001014794e */ /* 0x000fee0000000000 */
[----:B-1--4-:R-:W-:Y:S05]  /*79e0*/  CALL.ABS.NOINC R2 ;  /* 0x0000000002007343 */ /* 0x012fea0003c00000 */
.L_x_130:
[----:B------:R-:W-:Y:S01]  /*79f0*/  ISETP.NE.AND P0, PT, R67, RZ, PT ;  /* 0x000000ff4300720c */ /* 0x000fe20003f05270 */
[----:B------:R-:W-:Y:S05]  /*7a00*/  WARPSYNC.ALL ;  /* 0x0000000000007948 */ /* 0x000fea0003800000 */
[----:B------:R-:W-:Y:S01]  /*7a10*/  R2UR UR4, R25 ;  /* 0x00000000190472ca */ /* 0x000fe200000e0000 */
[--C-:B----4-:R-:W-:Y:S01]  /*7a20*/  HADD2.F32 R20, -RZ, R32.reuse.H0_H0 ;  /* 0x20000020ff147230 */ /* 0x110fe20000004100 */
[----:B------:R-:W-:Y:S01]  /*7a30*/  MOV R73, UR45 ;  /* 0x0000002d00497c02 */ /* 0x000fe20008000f00 */
[----:B------:R-:W-:Y:S01]  /*7a40*/  HADD2.F32 R26, -RZ, R32.H1_H1 ;  /* 0x30000020ff1a7230 */ /* 0x000fe20000004100 */
[----:B------:R-:W-:Y:S01]  /*7a50*/  IADD3 R62, PT, PT, R62, 0x100, RZ ;  /* 0x000001003e3e7810 */ /* 0x000fe20007ffe0ff */
[--C-:B------:R-:W-:Y:S01]  /*7a60*/  HADD2.F32 R21, -RZ, R33.reuse.H0_H0 ;  /* 0x20000021ff157230 */ /* 0x100fe20000004100 */
[----:B------:R-:W-:Y:S01]  /*7a70*/  LEA R74, R73, R52, 0xb ;  /* 0x00000034494a7211 */ /* 0x000fe200078e58ff */
[----:B------:R-:W-:Y:S01]  /*7a80*/  HADD2.F32 R29, -RZ, R33.H1_H1 ;  /* 0x30000021ff1d7230 */ /* 0x000fe20000004100 */
[----:B------:R-:W-:Y:S01]  /*7a90*/  LOP3.LUT R62, R62, 0xfefffff8, RZ, 0xc0, !PT ;  /* 0xfefffff83e3e7812 */ /* 0x000fe200078ec0ff */
[--C-:B-1----:R-:W-:Y:S01]  /*7aa0*/  HADD2.F32 R31, -RZ, R34.reuse.H0_H0 ;  /* 0x20000022ff1f7230 */ /* 0x102fe20000004100 */
[----:B------:R-:W-:Y:S01]  /*7ab0*/  LEA R77, R74, UR44, 0x1 ;  /* 0x0000002c4a4d7c11 */ /* 0x000fe2000f8e08ff */
[----:B------:R-:W-:Y:S01]  /*7ac0*/  HADD2.F32 R28, -RZ, R34.H1_H1 ;  /* 0x30000022ff1c7230 */ /* 0x000fe20000004100 */
[----:B------:R-:W-:Y:S01]  /*7ad0*/  BSSY.RECONVERGENT B0, `(.L_x_131) ;  /* 0x0000050000007945 */ /* 0x000fe20003800200 */
[----:B------:R-:W1:Y:S01]  /*7ae0*/  LDTM.x16 R4, tmem[UR4+0x10] ;  /* 0x00001004000479ee */ /* 0x000e620008240000 */
[----:B------:R-:W-:Y:S01]  /*7af0*/  NOP ;  /* 0x0000000000007918 */ /* 0x000fe20000000000 */
[----:B-1----:R1:W-:Y:S01]  /*7b00*/  SYNCS.ARRIVE.TRANS64.RED.A1T0 RZ, [R62+URZ], RZ ;  /* 0x000000ff3eff79a7 */ /* 0x0023e200081004ff */
[----:B------:R-:W-:Y:S01]  /*7b10*/  IADD3 R76, PT, PT, R76, R77, RZ ;  /* 0x0000004d4c4c7210 */ /* 0x000fe20007ffe0ff */
[--C-:B------:R-:W-:Y:S02]  /*7b20*/  HADD2.F32 R30, -RZ, R35.reuse.H0_H0 ;  /* 0x20000023ff1e7230 */ /* 0x100fe40000004100 */
[----:B------:R-:W-:Y:S02]  /*7b30*/  HADD2.F32 R32, -RZ, R35.H1_H1 ;  /* 0x30000023ff207230 */ /* 0x000fe40000004100 */
        /* <DEDUP_REMOVED lines=8> */
[C---:B------:R-:W-:Y:S01]  /*7bc0*/  FMUL R4, R24.reuse, R4 ;  /* 0x0000000418047220 */ /* 0x040fe20000400000 */
[C---:B------:R-:W-:Y:S01]  /*7bd0*/  FMUL R5, R24.reuse, R5 ;  /* 0x0000000518057220 */ /* 0x040fe20000400000 */
[C---:B------:R-:W-:Y:S01]  /*7be0*/  FMUL R6, R24.reuse, R6 ;  /* 0x0000000618067220 */ /* 0x040fe20000400000 */
[C---:B------:R-:W-:Y:S01]  /*7bf0*/  FMUL R0, R24.reuse, R7 ;  /* 0x0000000718007220 */ /* 0x040fe20000400000 */
[C---:B------:R-:W-:Y:S01]  /*7c00*/  FFMA R4, R27.reuse, R20, R4 ;  /* 0x000000141b047223 */ /* 0x040fe20000000004 */
        /* <DEDUP_REMOVED lines=21> */
[----:B------:R-:W-:Y:S01]  /*7d60*/  FFMA R15, R27, R36, R15 ;  /* 0x000000241b0f7223 */ /* 0x000fe2000000000f */
[----:B------:R-:W-:Y:S01]  /*7d70*/  FMUL R19, R24, R19 ;  /* 0x0000001318137220 */ /* 0x000fe20000400000 */
[----:B------:R-:W-:Y:S01]  /*7d80*/  F2FP.F16.F32.PACK_AB R56, R5, R4 ;  /* 0x000000040538723e */ /* 0x000fe200000000ff */
[C---:B------:R-:W-:Y:S01]  /*7d90*/  FFMA R12, R27.reuse, R37, R12 ;  /* 0x000000251b0c7223 */ /* 0x040fe2000000000c */
        /* <DEDUP_REMOVED lines=21> */
[----:B------:R-:W-:Y:S02]  /*7ef0*/  ULEA UR5, UR45, UR44, 0xc ;  /* 0x0000002c2d057291 */ /* 0x000fe4000f8e60ff */
[----:B------:R-:W-:Y:S02]  /*7f00*/  UIADD3 UR13, UPT, UPT, UR49, 0x10, URZ ;  /* 0x00000010310d7890 */ /* 0x000fe4000fffe0ff */
[----:B------:R-:W-:Y:S02]  /*7f10*/  UIADD3 UR12, UPT, UPT, UR5, 0x200, URZ ;  /* 0x00000200050c7890 */ /* 0x000fe4000fffe0ff */
[----:B------:R-:W-:Y:S01]  /*7f20*/  UIADD3 UR8, UPT, UPT, UR5, 0xa00, URZ ;  /* 0x00000a0005087890 */ /* 0x000fe2000fffe0ff */
[----:B------:R-:W-:Y:S01]  /*7f30*/  UMOV UR14, UR50 ;  /* 0x00000032000e7c82 */ /* 0x000fe20008000000 */
[----:B------:R-:W-:Y:S01]  /*7f40*/  UMOV UR15, UR36 ;  /* 0x00000024000f7c82 */ /* 0x000fe20008000000 */
[----:B------:R-:W-:Y:S01]  /*7f50*/  UIADD3 UR9, UPT, UPT, UR49, 0x30, URZ ;  /* 0x0000003031097890 */ /* 0x000fe2000fffe0ff */
[----:B------:R-:W-:Y:S01]  /*7f60*/  UMOV UR10, UR50 ;  /* 0x00000032000a7c82 */ /* 0x000fe20008000000 */
[----:B------:R-:W-:Y:S01]  /*7f70*/  UMOV UR11, UR36 ;  /* 0x00000024000b7c82 */ /* 0x000fe20008000000 */
[----:B--2---:R-:W-:Y:S04]  /*7f80*/  UIADD3 UR4, UP0, UPT, UR6, 0x680, URZ ;  /* 0x0000068006047890 */ /* 0x004fe8000ff1e0ff */
[----:B------:R-:W-:Y:S09]  /*7f90*/  UIADD3.X UR5, UPT, UPT, URZ, UR7, URZ, UP0, !UPT ;  /* 0x00000007ff057290 */ /* 0x000ff200087fe4ff */
[----:B------:R2:W-:Y:S01]  /*7fa0*/  UTMASTG.3D [UR12], [UR4] ;  /* 0x0000000c040073b5 */ /* 0x0005e20008010000 */
[----:B------:R2:W-:Y:S02]  /*7fb0*/  UTMASTG.3D [UR8], [UR4] ;  /* 0x00000008040073b5 */ /* 0x0005e40008010000 */
[----:B--2---:R0:W-:Y:S02]  /*7fc0*/  UTMACMDFLUSH ;  /* 0x00000000000079b7 */ /* 0x0041e40000000000 */
.L_x_132:
[----:B------:R-:W-:Y:S05]  /*7fd0*/  BSYNC.RECONVERGENT B0 ;  /* 0x0000000000007941 */ /* 0x000fea0003800200 */
.L_x_131:
[----:B------:R-:W-:Y:S01]  /*7fe0*/  UIADD3 UR4, UPT, UPT, UR45, 0x1, URZ ;  /* 0x000000012d047890 */ /* 0x000fe2000fffe0ff */
[----:B------:R-:W-:Y:S03]  /*7ff0*/  BSSY.RECONVERGENT B0, `(.L_x_133) ;  /* 0x0000008000007945 */ /* 0x000fe60003800200 */
[----:B------:R-:W-:Y:S04]  /*8000*/  UISETP.NE.AND UP0, UPT, UR4, 0x3, UPT ;  /* 0x000000030400788c */ /* 0x000fe8000bf05270 */
[----:B------:R-:W-:Y:S02]  /*8010*/  UISETP.EQ.XOR UP1, UPT, UR46, 0x3, !UP0 ;  /* 0x000000032e00788c */ /* 0x000fe4000c722a70 */
[----:B------:R-:W-:Y:S02]  /*8020*/  USEL UR47, UR4, URZ, UP0 ;  /* 0x000000ff042f7287 */ /* 0x000fe40008000000 */
[----:B------:R-:W-:Y:S04]  /*8030*/  USEL UR5, URZ, 0x1, !UP1 ;  /* 0x00000001ff057887 */ /* 0x000fe8000c800000 */
[----:B------:R-:W-:Y:S01]  /*8040*/  ULOP3.LUT UR54, UR54, UR5, URZ, 0x3c, !UPT ;  /* 0x0000000536367292 */ /* 0x000fe2000f8e3cff */
[----:B------:R-:W-:Y:S11]  /*8050*/  @P0 BRA `(.L_x_134) ;  /* 0x0000000000040947 */ /* 0x000ff60003800000 */
[----:B------:R-:W-:Y:S04]  /*8060*/  DEPBAR.LE SB0, 0x1 ;  /* 0x000080400000791a */ /* 0x000fe80000000000 */
.L_x_134:
[----:B------:R-:W-:Y:S05]  /*8070*/  BSYNC.RECONVERGENT B0 ;  /* 0x0000000000007941 */ /* 0x000fea0003800200 */
.L_x_133:
[----:B------:R-:W-:Y:S01]  /*8080*/  BAR.SYNC.DEFER_BLOCKING 0x1, 0x80 ;  /* 0x0042000000007b1d */ /* 0x000fe20000010000 */
[----:B------:R-:W-:Y:S01]  /*8090*/  UISETP.NE.AND UP0, UPT, UR53, -0x2, UPT ;  /* 0xfffffffe3500788c */ /* 0x000fe2000bf05270 */
[----:B------:R-:W-:Y:S08]  /*80a0*/  IADD3 R0, PT, PT, R22, 0x1, RZ ;  /* 0x0000000116007810 */ /* 0x000ff00007ffe0ff */
[----:B------:R-:W-:Y:S05]  /*80b0*/  BRA.U !UP0, `(.L_x_135) ;  /* 0x0000000108287547 */ /* 0x000fea000b800000 */
[----:B------:R-:W-:Y:S01]  /*80c0*/  ISETP.NE.AND P0, PT, R71, RZ, PT ;  /* 0x000000ff4700720c */ /* 0x000fe20003f05270 */
[----:B------:R-:W-:Y:S01]  /*80d0*/  IMAD.U32 R3, RZ, RZ, UR52 ;  /* 0x00000034ff037e24 */ /* 0x000fe2000f8e00ff */
[----:B------:R-:W-:Y:S01]  /*80e0*/  UIADD3 UR4, UPT, UPT, UR52, 0x1, URZ ;  /* 0x0000000134047890 */ /* 0x000fe2000fffe0ff */
[----:B------:R-:W-:Y:S03]  /*80f0*/  IMAD.U32 R2, RZ, RZ, UR55 ;  /* 0x00000037ff027e24 */ /* 0x000fe6000f8e00ff */
[----:B------:R-:W-:Y:S04]  /*8100*/  UISETP.NE.AND UP0, UPT, UR4, 0x3, UPT ;  /* 0x000000030400788c */ /* 0x000fe8000bf05270 */
[----:B------:R-:W-:Y:S03]  /*8110*/  USEL UR52, UR4, URZ, UP0 ;  /* 0x000000ff04347287 */ /* 0x000fe60008000000 */
[----:B------:R-:W-:Y:S05]  /*8120*/  @P0 LEA R3, R3, UR44, 0x3 ;  /* 0x0000002c03030c11 */ /* 0x000fea000f8e18ff */
[----:B------:R-:W-:Y:S05]  /*8130*/  @P0 VIADD R3, R3, 0x98 ;  /* 0x0000009803030836 */ /* 0x000fea0000000000 */
[----:B------:R-:W-:Y:S04]  /*8140*/  @P0 PRMT R2, R2, 0x654, R3 ;  /* 0x0000065402020816 */ /* 0x000fe80000000003 */
[----:B------:R2:W-:Y:S03]  /*8150*/  @P0 SYNCS.ARRIVE.TRANS64.RED.A1T0 RZ, [R2+URZ], RZ ;  /* 0x000000ff02ff09a7 */ /* 0x0005e600081004ff */
.L_x_135:
[----:B------:R-:W-:Y:S01]  /*8160*/  R2UR UR6, R70 ;  /* 0x00000000460672ca */ /* 0x000fe200000e0000 */
[----:B------:R-:W-:Y:S01]  /*8170*/  UIADD3 UR53, UPT, UPT, UR53, 0x2, URZ ;  /* 0x0000000235357890 */ /* 0x000fe2000fffe0ff */
[----:B------:R-:W-:Y:S02]  /*8180*/  R2UR UR5, R60 ;  /* 0x000000003c0572ca */ /* 0x000fe400000e0000 */
[----:B------:R-:W-:Y:S02]  /*8190*/  R2UR UR4, R61 ;  /* 0x000000003d0472ca */ /* 0x000fe400000e0000 */
[----:B------:R-:W-:Y:S02]  /*81a0*/  R2UR UR36, R68 ;  /* 0x00000000442472ca */ /* 0x000fe400000e0000 */
[----:B------:R-:W-:Y:S02]  /*81b0*/  ISETP.NE.AND P0, PT, R64, 0x2, PT ;  /* 0x000000024000780c */ /* 0x000fe40003f05270 */
[----:B------:R-:W-:Y:S02]  /*81c0*/  ISETP.NE.AND P1, PT, R0, 0x4, PT ;  /* 0x000000040000780c */ /* 0x000fe40003f25270 */
[----:B--2---:R-:W-:Y:S01]  /*81d0*/  SEL R2, RZ, 0x1, P0 ;  /* 0x00000001ff027807 */ /* 0x004fe20000000000 */
[----:B------:R-:W-:Y:S01]  /*81e0*/  UISETP.NE.AND UP0, UPT, UR6, URZ, UPT ;  /* 0x000000ff0600728c */ /* 0x000fe2000bf05270 */
[----:B------:R-:W-:Y:S01]  /*81f0*/  SEL R3, RZ, 0x1, P1 ;  /* 0x00000001ff037807 */ /* 0x000fe20000800000 */
[----:B------:R-:W-:Y:S01]  /*8200*/  UIADD3 UR26, UPT, UPT, UR37, UR5, URZ ;  /* 0x00000005251a7290 */ /* 0x000fe2000fffe0ff */
[----:B------:R-:W-:Y:S01]  /*8210*/  LOP3.LUT R65, R65, R2, RZ, 0x3c, !PT ;  /* 0x0000000241417212 */ /* 0x000fe200078e3cff */
[----:B------:R-:W-:Y:S01]  /*8220*/  UIADD3 UR20, UPT, UPT, UR38, UR4, URZ ;  /* 0x0000000426147290 */ /* 0x000fe2000fffe0ff */
[----:B------:R-:W-:Y:S02]  /*8230*/  LOP3.LUT R66, R66, R3, RZ, 0x3c, !PT ;  /* 0x0000000342427212 */ /* 0x000fe400078e3cff */
[----:B------:R-:W-:Y:S02]  /*8240*/  SEL R64, R64, RZ, P0 ;  /* 0x000000ff40407207 */ /* 0x000fe40000000000 */
[----:B------:R-:W-:Y:S01]  /*8250*/  SEL R22, R0, RZ, P1 ;  /* 0x000000ff00167207 */ /* 0x000fe20000800000 */
[----:B------:R-:W-:Y:S06]  /*8260*/  BRA.U UP0, `(.L_x_136) ;  /* 0xffffffdd00607547 */ /* 0x000fec000b83ffff */
[----:B------:R-:W2:Y:S01]  /*8270*/  LDCU.64 UR4, c[0x0][0x888] ;  /* 0x00011100ff0477ac */ /* 0x000ea20008000a00 */
[----:B------:R-:W3:Y:S01]  /*8280*/  LDCU.64 UR6, c[0x0][0x890] ;  /* 0x00011200ff0677ac */ /* 0x000ee20008000a00 */
[----:B--2---:R-:W-:Y:S02]  /*8290*/  ISETP.NE.U32.AND P2, PT, RZ, UR4, PT ;  /* 0x00000004ff007c0c */ /* 0x004fe4000bf45070 */
[----:B---3--:R-:W-:Y:S02]  /*82a0*/  ISETP.NE.U32.AND P1, PT, RZ, UR6, PT ;  /* 0x00000006ff007c0c */ /* 0x008fe4000bf25070 */
[----:B------:R-:W-:Y:S02]  /*82b0*/  ISETP.NE.AND.EX P2, PT, RZ, UR5, PT, P2 ;  /* 0x00000005ff007c0c */ /* 0x000fe4000bf45320 */
[----:B------:R-:W-:-:S13]  /*82c0*/  ISETP.NE.AND.EX P0, PT, RZ, UR7, PT, P1 ;  /* 0x00000007ff007c0c */ /* 0x000fda000bf05310 */
[----:B------:R-:W-:Y:S05]  /*82d0*/  @P2 BRA P0, `(.L_x_137) ;  /* 0x00000000003c2947 */ /* 0x000fea0000000000 */
[----:B------:R-:W-:-:S13]  /*82e0*/  ISETP.NE.AND.EX P1, PT, RZ, UR7, PT, P1 ;  /* 0x00000007ff007c0c */ /* 0x000fda000bf25310 */
[----:B------:R-:W-:Y:S05]  /*82f0*/  @P1 BRA `(.L_x_138) ;  /* 0x00000000000c1947 */ /* 0x000fea0003800000 */
[----:B------:R-:W-:-:S13]  /*8300*/  FSETP.NEU.AND P0, PT, R27, RZ, PT ;  /* 0x000000ff1b00720b */ /* 0x000fda0003f0d000 */
[----:B------:R-:W-:Y:S05]  /*8310*/  @!P0 EXIT ;  /* 0x000000000000894d */ /* 0x000fea0003800000 */
[----:B------:R-:W-:Y:S05]  /*8320*/  BRA `(.L_x_137) ;  /* 0x0000000000287947 */ /* 0x000fea0003800000 */
.L_x_138:
[----:B------:R-:W-:Y:S01]  /*8330*/  ISETP.NE.AND P0, PT, R63, RZ, PT ;  /* 0x000000ff3f00720c */ /* 0x000fe20003f05270 */
[----:B------:R-:W-:-:S12]  /*8340*/  BSSY.RECONVERGENT B0, `(.L_x_137) ;  /* 0x0000008000007945 */ /* 0x000fd80003800200 */
[----:B------:R-:W-:Y:S05]  /*8350*/  @P0 BRA `(.L_x_139) ;  /* 0x0000000000100947 */ /* 0x000fea0003800000 */
[----:B------:R-:W-:-:S04]  /*8360*/  ISETP.NE.U32.AND P0, PT, RZ, UR4, PT ;  /* 0x00000004ff007c0c */ /* 0x000fc8000bf05070 */
[----:B------:R-:W-:-:S13]  /*8370*/  ISETP.NE.AND.EX P0, PT, RZ, UR5, PT, P0 ;  /* 0x00000005ff007c0c */ /* 0x000fda000bf05300 */
[----:B------:R-:W-:Y:S05]  /*8380*/  @!P0 EXIT ;  /* 0x000000000000894d */ /* 0x000fea0003800000 */
[----:B------:R-:W-:Y:S05]  /*8390*/  BRA `(.L_x_140) ;  /* 0x0000000000087947 */ /* 0x000fea0003800000 */
.L_x_139:
[----:B------:R-:W-:-:S13]  /*83a0*/  FSETP.NEU.AND P0, PT, R27, RZ, PT ;  /* 0x000000ff1b00720b */ /* 0x000fda0003f0d000 */
[----:B------:R-:W-:Y:S05]  /*83b0*/  @!P0 EXIT ;  /* 0x000000000000894d */ /* 0x000fea0003800000 */
.L_x_140:
[----:B------:R-:W-:Y:S05]  /*83c0*/  BSYNC.RECONVERGENT B0 ;  /* 0x0000000000007941 */ /* 0x000fea0003800200 */
.L_x_137:
[----:B------:R-:W-:Y:S01]  /*83d0*/  ULEA UR6, UR52, UR44, 0x3 ;  /* 0x0000002c34067291 */ /* 0x000fe2000f8e18ff */
[----:B------:R-:W-:-:S04]  /*83e0*/  DEPBAR.LE SB0, 0x0 ;  /* 0x000080000000791a */ /* 0x000fc80000000000 */
[----:B------:R-:W-:-:S04]  /*83f0*/  UIADD3 UR6, UPT, UPT, UR6, 0x98, URZ ;  /* 0x0000009806067890 */ /* 0x000fc8000fffe0ff */
[----:B------:R-:W-:-:S09]  /*8400*/  UPRMT UR6, UR55, 0x654, UR6 ;  /* 0x0000065437067896 */ /* 0x000fd20008000006 */
[----:B------:R-:W-:Y:S01]  /*8410*/  SYNCS.ARRIVE.TRANS64.RED.A1T0 RZ, [UR6], RZ ;  /* 0x000000ffffff79a7 */ /* 0x000fe20008100406 */
[----:B------:R-:W-:Y:S05]  /*8420*/  EXIT ;  /* 0x000000000000794d */ /* 0x000fea0003800000 */
.L_x_24:
[----:B---3--:R3:W4:Y:S02]  /*8430*/  SYNCS.PHASECHK.TRANS64.TRYWAIT P0, [R3+URZ+0x130], R2 ;  /* 0x00013002030075a7 */ /* 0x00872400080011ff */
[----:B----4-:R-:W-:Y:S05]  /*8440*/  @!P0 NANOSLEEP.SYNCS 0x989680 ;  /* 0x009896800000895d */ /* 0x010fea0003900000 */
[----:B------:R-:W4:Y:S02]  /*8450*/  @!P0 SYNCS.PHASECHK.TRANS64 P0, [R3+URZ+0x130], R2 ;  /* 0x00013002030085a7 */ /* 0x000f2400080010ff */
[----:B----4-:R-:W-:Y:S05]  /*8460*/  @!P0 BRA `(.L_x_24) ;  /* 0xfffffffc00f08947 */ /* 0x010fea000383ffff */
[----:B------:R-:W-:Y:S05]  /*8470*/  BRA `(.L_x_141) ;  /* 0xffffff9400e87947 */ /* 0x000fea000383ffff */
.L_x_27:
[----:B--2---:R-:W-:-:S07]  /*8480*/  MOV R0, UR5 ;  /* 0x0000000500007c02 */ /* 0x004fce0008000f00 */
.L_x_142:
[----:B--2---:R2:W3:Y:S02]  /*8490*/  SYNCS.PHASECHK.TRANS64.TRYWAIT P0, [R0+URZ+0x40], R3 ;  /* 0x00004003000075a7 */ /* 0x0044e400080011ff */
[----:B---3--:R-:W-:Y:S05]  /*84a0*/  @!P0 NANOSLEEP.SYNCS 0x989680 ;  /* 0x009896800000895d */ /* 0x008fea0003900000 */
[----:B------:R-:W3:Y:S02]  /*84b0*/  @!P0 SYNCS.PHASECHK.TRANS64 P0, [R0+URZ+0x40], R3 ;  /* 0x00004003000085a7 */ /* 0x000ee400080010ff */
[----:B---3--:R-:W-:Y:S05]  /*84c0*/  @!P0 BRA `(.L_x_142) ;  /* 0xfffffffc00f08947 */ /* 0x008fea000383ffff */
[----:B------:R-:W-:Y:S05]  /*84d0*/  BRA `(.L_x_26) ;  /* 0xffffff9800407947 */ /* 0x000fea000383ffff */
.L_x_36:
[----:B-1----:R-:W-:-:S07]  /*84e0*/  MOV R0, UR6 ;  /* 0x0000000600007c02 */ /* 0x002fce0008000f00 */
.L_x_143:
[----:B-1----:R1:W2:Y:S02]  /*84f0*/  SYNCS.PHASECHK.TRANS64.TRYWAIT P0, [R0+URZ+0x40], R3 ;  /* 0x00004003000075a7 */ /* 0x0022a400080011ff */
[----:B--2---:R-:W-:Y:S05]  /*8500*/  @!P0 NANOSLEEP.SYNCS 0x989680 ;  /* 0x009896800000895d */ /* 0x004fea0003900000 */
[----:B------:R-:W2:Y:S02]  /*8510*/  @!P0 SYNCS.PHASECHK.TRANS64 P0, [R0+URZ+0x40], R3 ;  /* 0x00004003000085a7 */ /* 0x000ea400080010ff */
[----:B--2---:R-:W-:Y:S05]  /*8520*/  @!P0 BRA `(.L_x_143) ;  /* 0xfffffffc00f08947 */ /* 0x004fea000383ffff */
[----:B------:R-:W-:Y:S05]  /*8530*/  BRA `(.L_x_35) ;  /* 0xffffff9c00547947 */ /* 0x000fea000383ffff */
.L_x_43:
[----:B-1----:R1:W4:Y:S02]  /*8540*/  SYNCS.PHASECHK.TRANS64.TRYWAIT P0, [R3+URZ+0xc0], R0 ;  /* 0x0000c000030075a7 */ /* 0x00232400080011ff */
[----:B----4-:R-:W-:Y:S05]  /*8550*/  @!P0 NANOSLEEP.SYNCS 0x989680 ;  /* 0x009896800000895d */ /* 0x010fea0003900000 */
[----:B------:R-:W4:Y:S02]  /*8560*/  @!P0 SYNCS.PHASECHK.TRANS64 P0, [R3+URZ+0xc0], R0 ;  /* 0x0000c000030085a7 */ /* 0x000f2400080010ff */
[----:B----4-:R-:W-:Y:S05]  /*8570*/  @!P0 BRA `(.L_x_43) ;  /* 0xfffffffc00f08947 */ /* 0x010fea000383ffff */
[----:B------:R-:W-:Y:S05]  /*8580*/  BRA `(.L_x_144) ;  /* 0xffffffa000487947 */ /* 0x000fea000383ffff */
.L_x_47:
[----:B-1----:R-:W-:-:S07]  /*8590*/  MOV R0, UR4 ;  /* 0x0000000400007c02 */ /* 0x002fce0008000f00 */
.L_x_145:
[----:B-1----:R1:W2:Y:S02]  /*85a0*/  SYNCS.PHASECHK.TRANS64.TRYWAIT P0, [R0+URZ], R3 ;  /* 0x00000003000075a7 */ /* 0x0022a400080011ff */
[----:B--2---:R-:W-:Y:S05]  /*85b0*/  @!P0 NANOSLEEP.SYNCS 0x989680 ;  /* 0x009896800000895d */ /* 0x004fea0003900000 */
[----:B------:R-:W2:Y:S02]  /*85c0*/  @!P0 SYNCS.PHASECHK.TRANS64 P0, [R0+URZ], R3 ;  /* 0x00000003000085a7 */ /* 0x000ea400080010ff */
[----:B--2---:R-:W-:Y:S05]  /*85d0*/  @!P0 BRA `(.L_x_145) ;  /* 0xfffffffc00f08947 */ /* 0x004fea000383ffff */
[----:B------:R-:W-:Y:S05]  /*85e0*/  BRA `(.L_x_146) ;  /* 0xffffffa400f47947 */ /* 0x000fea000383ffff */
.L_x_48:
[----:B------:R-:W-:-:S07]  /*85f0*/  MOV R0, UR5 ;  /* 0x0000000500007c02 */ /* 0x000fce0008000f00 */
.L_x_147:
[----:B-1----:R1:W2:Y:S02]  /*8600*/  SYNCS.PHASECHK.TRANS64.TRYWAIT P0, [R0+URZ], R3 ;  /* 0x00000003000075a7 */ /* 0x0022a400080011ff */
[----:B--2---:R-:W-:Y:S05]  /*8610*/  @!P0 NANOSLEEP.SYNCS 0x989680 ;  /* 0x009896800000895d */ /* 0x004fea0003900000 */
[----:B------:R-:W2:Y:S02]  /*8620*/  @!P0 SYNCS.PHASECHK.TRANS64 P0, [R0+URZ], R3 ;  /* 0x00000003000085a7 */ /* 0x000ea400080010ff */
[----:B--2---:R-:W-:Y:S05]  /*8630*/  @!P0 BRA `(.L_x_147) ;  /* 0xfffffffc00f08947 */ /* 0x004fea000383ffff */
[----:B------:R-:W-:Y:S05]  /*8640*/  BRA `(.L_x_148) ;  /* 0xffffffa800007947 */ /* 0x000fea000383ffff */
.L_x_49:
[----:B------:R-:W-:-:S07]  /*8650*/  MOV R0, UR5 ;  /* 0x0000000500007c02 */ /* 0x000fce0008000f00 */
.L_x_149:
[----:B-1----:R1:W2:Y:S02]  /*8660*/  SYNCS.PHASECHK.TRANS64.TRYWAIT P0, [R0+URZ], R3 ;  /* 0x00000003000075a7 */ /* 0x0022a400080011ff */
[----:B--2---:R-:W-:Y:S05]  /*8670*/  @!P0 NANOSLEEP.SYNCS 0x989680 ;  /* 0x009896800000895d */ /* 0x004fea0003900000 */
[----:B------:R-:W2:Y:S02]  /*8680*/  @!P0 SYNCS.PHASECHK.TRANS64 P0, [R0+URZ], R3 ;  /* 0x00000003000085a7 */ /* 0x000ea400080010ff */
[----:B--2---:R-:W-:Y:S05]  /*8690*/  @!P0 BRA `(.L_x_149) ;  /* 0xfffffffc00f08947 */ /* 0x004fea000383ffff */
[----:B------:R-:W-:Y:S05]  /*86a0*/  BRA `(.L_x_150) ;  /* 0xffffffa8000c7947 */ /* 0x000fea000383ffff */
.L_x_50:
[----:B------:R-:W-:-:S07]  /*86b0*/  MOV R0, UR5 ;  /* 0x0000000500007c02 */ /* 0x000fce0008000f00 */
.L_x_151:
[----:B-1----:R1:W2:Y:S02]  /*86c0*/  SYNCS.PHASECHK.TRANS64.TRYWAIT P0, [R0+URZ], R3 ;  /* 0x00000003000075a7 */ /* 0x0022a400080011ff */
[----:B--2---:R-:W-:Y:S05]  /*86d0*/  @!P0 NANOSLEEP.SYNCS 0x989680 ;  /* 0x009896800000895d */ /* 0x004fea0003900000 */
[----:B------:R-:W2:Y:S02]  /*86e0*/  @!P0 SYNCS.PHASECHK.TRANS64 P0, [R0+URZ], R3 ;  /* 0x00000003000085a7 */ /* 0x000ea400080010ff */
[----:B--2---:R-:W-:Y:S05]  /*86f0*/  @!P0 BRA `(.L_x_151) ;  /* 0xfffffffc00f08947 */ /* 0x004fea000383ffff */
[----:B------:R-:W-:Y:S05]  /*8700*/  BRA `(.L_x_152) ;  /* 0xffffffa800187947 */ /* 0x000fea000383ffff */
.L_x_51:
[----:B------:R-:W-:-:S07]  /*8710*/  MOV R0, UR5 ;  /* 0x0000000500007c02 */ /* 0x000fce0008000f00 */
.L_x_153:
[----:B-1----:R1:W2:Y:S02]  /*8720*/  SYNCS.PHASECHK.TRANS64.TRYWAIT P0, [R0+URZ], R3 ;  /* 0x00000003000075a7 */ /* 0x0022a400080011ff */
[----:B--2---:R-:W-:Y:S05]  /*8730*/  @!P0 NANOSLEEP.SYNCS 0x989680 ;  /* 0x009896800000895d */ /* 0x004fea0003900000 */
[----:B------:R-:W2:Y:S02]  /*8740*/  @!P0 SYNCS.PHASECHK.TRANS64 P0, [R0+URZ], R3 ;  /* 0x00000003000085a7 */ /* 0x000ea400080010ff */
[----:B--2---:R-:W-:Y:S05]  /*8750*/  @!P0 BRA `(.L_x_153) ;  /* 0xfffffffc00f08947 */ /* 0x004fea000383ffff */
[----:B------:R-:W-:Y:S05]  /*8760*/  BRA `(.L_x_154) ;  /* 0xffffffa800247947 */ /* 0x000fea000383ffff */
.L_x_52:
[----:B------:R-:W-:-:S07]  /*8770*/  MOV R0, UR5 ;  /* 0x0000000500007c02 */ /* 0x000fce0008000f00 */
.L_x_155:
[----:B-1----:R1:W2:Y:S02]  /*8780*/  SYNCS.PHASECHK.TRANS64.TRYWAIT P0, [R0+URZ], R3 ;  /* 0x00000003000075a7 */ /* 0x0022a400080011ff */
[----:B--2---:R-:W-:Y:S05]  /*8790*/  @!P0 NANOSLEEP.SYNCS 0x989680 ;  /* 0x009896800000895d */ /* 0x004fea0003900000 */
[----:B------:R-:W2:Y:S02]  /*87a0*/  @!P0 SYNCS.PHASECHK.TRANS64 P0, [R0+URZ], R3 ;  /* 0x00000003000085a7 */ /* 0x000ea400080010ff */
[----:B--2---:R-:W-:Y:S05]  /*87b0*/  @!P0 BRA `(.L_x_155) ;  /* 0xfffffffc00f08947 */ /* 0x004fea000383ffff */
[----:B------:R-:W-:Y:S05]  /*87c0*/  BRA `(.L_x_156) ;  /* 0xffffffa800307947 */ /* 0x000fea000383ffff */
.L_x_53:
[----:B------:R-:W-:-:S07]  /*87d0*/  MOV R0, UR5 ;  /* 0x0000000500007c02 */ /* 0x000fce0008000f00 */
.L_x_157:
[----:B-1----:R1:W2:Y:S02]  /*87e0*/  SYNCS.PHASECHK.TRANS64.TRYWAIT P0, [R0+URZ], R3 ;  /* 0x00000003000075a7 */ /* 0x0022a400080011ff */
[----:B--2---:R-:W-:Y:S05]  /*87f0*/  @!P0 NANOSLEEP.SYNCS 0x989680 ;  /* 0x009896800000895d */ /* 0x004fea0003900000 */
[----:B------:R-:W2:Y:S02]  /*8800*/  @!P0 SYNCS.PHASECHK.TRANS64 P0, [R0+URZ], R3 ;  /* 0x00000003000085a7 */ /* 0x000ea400080010ff */
[----:B--2---:R-:W-:Y:S05]  /*8810*/  @!P0 BRA `(.L_x_157) ;  /* 0xfffffffc00f08947 */ /* 0x004fea000383ffff */
[----:B------:R-:W-:Y:S05]  /*8820*/  BRA `(.L_x_158) ;  /* 0xffffffa8003c7947 */ /* 0x000fea000383ffff */
.L_x_56:
[----:B--2---:R2:W3:Y:S02]  /*8830*/  SYNCS.PHASECHK.TRANS64.TRYWAIT P0, [R2+URZ+0x120], R5 ;  /* 0x00012005020075a7 */ /* 0x0044e400080011ff */
[----:B---3--:R-:W-:Y:S05]  /*8840*/  @!P0 NANOSLEEP.SYNCS 0x989680 ;  /* 0x009896800000895d */ /* 0x008fea0003900000 */
[----:B------:R-:W3:Y:S02]  /*8850*/  @!P0 SYNCS.PHASECHK.TRANS64 P0, [R2+URZ+0x120], R5 ;  /* 0x00012005020085a7 */ /* 0x000ee400080010ff */
[----:B---3--:R-:W-:Y:S05]  /*8860*/  @!P0 BRA `(.L_x_56) ;  /* 0xfffffffc00f08947 */ /* 0x008fea000383ffff */
[----:B------:R-:W-:Y:S05]  /*8870*/  BRA `(.L_x_159) ;  /* 0xffffffa800987947 */ /* 0x000fea000383ffff */
.L_x_57:
[----:B------:R-:W-:-:S07]  /*8880*/  MOV R2, UR4 ;  /* 0x0000000400027c02 */ /* 0x000fce0008000f00 */
.L_x_160:
[----:B--2---:R2:W3:Y:S02]  /*8890*/  SYNCS.PHASECHK.TRANS64.TRYWAIT P0, [R2+URZ+0xd0], R5 ;  /* 0x0000d005020075a7 */ /* 0x0044e400080011ff */
[----:B---3--:R-:W-:Y:S05]  /*88a0*/  @!P0 NANOSLEEP.SYNCS 0x989680 ;  /* 0x009896800000895d */ /* 0x008fea0003900000 */
[----:B------:R-:W3:Y:S02]  /*88b0*/  @!P0 SYNCS.PHASECHK.TRANS64 P0, [R2+URZ+0xd0], R5 ;  /* 0x0000d005020085a7 */ /* 0x000ee400080010ff */
[----:B---3--:R-:W-:Y:S05]  /*88c0*/  @!P0 BRA `(.L_x_160) ;  /* 0xfffffffc00f08947 */ /* 0x008fea000383ffff */
[----:B------:R-:W-:Y:S05]  /*88d0*/  BRA `(.L_x_161) ;  /* 0xffffffa800a87947 */ /* 0x000fea000383ffff */
.L_x_58:
[----:B--2---:R2:W3:Y:S02]  /*88e0*/  SYNCS.PHASECHK.TRANS64.TRYWAIT P1, [R2+URZ+0xc0], R5 ;  /* 0x0000c005020075a7 */ /* 0x0044e400080211ff */
[----:B---3--:R-:W-:Y:S05]  /*88f0*/  @!P1 NANOSLEEP.SYNCS 0x989680 ;  /* 0x009896800000995d */ /* 0x008fea0003900000 */
[----:B------:R-:W3:Y:S02]  /*8900*/  @!P1 SYNCS.PHASECHK.TRANS64 P1, [R2+URZ+0xc0], R5 ;  /* 0x0000c005020095a7 */ /* 0x000ee400080210ff */
[----:B---3--:R-:W-:Y:S05]  /*8910*/  @!P1 BRA `(.L_x_58) ;  /* 0xfffffffc00f09947 */ /* 0x008fea000383ffff */
[----:B------:R-:W-:Y:S05]  /*8920*/  BRA `(.L_x_162) ;  /* 0xffffffa800d87947 */ /* 0x000fea000383ffff */
.L_x_61:
[----:B------:R-:W-:-:S07]  /*8930*/  MOV R0, UR4 ;  /* 0x0000000400007c02 */ /* 0x000fce0008000f00 */
.L_x_163:
[----:B--2---:R2:W3:Y:S02]  /*8940*/  SYNCS.PHASECHK.TRANS64.TRYWAIT P0, [R0+URZ+0xd0], R3 ;  /* 0x0000d003000075a7 */ /* 0x0044e400080011ff */
[----:B---3--:R-:W-:Y:S05]  /*8950*/  @!P0 NANOSLEEP.SYNCS 0x989680 ;  /* 0x009896800000895d */ /* 0x008fea0003900000 */
[----:B------:R-:W3:Y:S02]  /*8960*/  @!P0 SYNCS.PHASECHK.TRANS64 P0, [R0+URZ+0xd0], R3 ;  /* 0x0000d003000085a7 */ /* 0x000ee400080010ff */
[----:B---3--:R-:W-:Y:S05]  /*8970*/  @!P0 BRA `(.L_x_163) ;  /* 0xfffffffc00f08947 */ /* 0x008fea000383ffff */
[----:B------:R-:W-:Y:S05]  /*8980*/  BRA `(.L_x_60) ;  /* 0xffffffac002c7947 */ /* 0x000fea000383ffff */
.L_x_70:
[----:B--2---:R-:W-:-:S04]  /*8990*/  MOV R0, UR5 ;  /* 0x0000000500007c02 */ /* 0x004fc80008000f00 */
[----:B------:R2:W3:Y:S03]  /*89a0*/  SYNCS.PHASECHK.TRANS64.TRYWAIT P0, [R0+URZ+0x8], R7 ;  /* 0x00000807000075a7 */ /* 0x0004e600080011ff */
[----:B---3--:R-:W-:Y:S05]  /*89b0*/  @!P0 NANOSLEEP.SYNCS 0x989680 ;  /* 0x009896800000895d */ /* 0x008fea0003900000 */
[----:B------:R-:W3:Y:S02]  /*89c0*/  @!P0 SYNCS.PHASECHK.TRANS64 P0, [R0+URZ+0x8], R7 ;  /* 0x00000807000085a7 */ /* 0x000ee400080010ff */
[----:B---3--:R-:W-:Y:S05]  /*89d0*/  @!P0 BRA `(.L_x_70) ;  /* 0xfffffffc00ec8947 */ /* 0x008fea000383ffff */
[----:B------:R-:W-:Y:S05]  /*89e0*/  BRA `(.L_x_69) ;  /* 0xffffffac00e07947 */ /* 0x000fea000383ffff */
.L_x_72:
[----:B------:R-:W-:Y:S01]  /*89f0*/  BSSY B0, `(.L_x_164) ;  /* 0x0000006000007945 */ /* 0x000fe20003800000 */
[----:B------:R-:W-:-:S07]  /*8a00*/  MOV R15, 0xffffffff ;  /* 0xffffffff000f7802 */ /* 0x000fce0000000f00 */
[----:B-12--5:R-:W-:Y:S05]  /*8a10*/  WARPSYNC.COLLECTIVE R15, `(.L_x_165) ;  /* 0x000000000f0c7348 */ /* 0x026fea0003c00000 */
[----:B------:R-:W-:Y:S02]  /*8a20*/  ELECT P6, UR79, PT ;  /* 0x00000000004f782f */ /* 0x000fe400038c0000 */
[----:B------:R-:W-:Y:S01]  /*8a30*/  MOV R14, UR79 ;  /* 0x0000004f000e7c02 */ /* 0x000fe20008000f00 */
[----:B-12--5:R-:W-:Y:S10]  /*8a40*/  ENDCOLLECTIVE ;  /* 0x000000000000791b */ /* 0x026ff40003800000 */
.L_x_165:
[----:B------:R-:W-:Y:S05]  /*8a50*/  BSYNC B0 ;  /* 0x0000000000007941 */ /* 0x000fea0003800000 */
.L_x_164:
[----:B------:R-:W-:Y:S05]  /*8a60*/  BRA `(.L_x_166) ;  /* 0xffffffb000107947 */ /* 0x000fea000383ffff */
.L_x_74:
[----:B--2---:R-:W-:-:S04]  /*8a70*/  MOV R0, UR5 ;  /* 0x0000000500007c02 */ /* 0x004fc80008000f00 */
[----:B------:R2:W3:Y:S03]  /*8a80*/  SYNCS.PHASECHK.TRANS64.TRYWAIT P0, [R0+URZ+0x8], R5 ;  /* 0x00000805000075a7 */ /* 0x0004e600080011ff */
[----:B---3--:R-:W-:Y:S05]  /*8a90*/  @!P0 NANOSLEEP.SYNCS 0x989680 ;  /* 0x009896800000895d */ /* 0x008fea0003900000 */
[----:B------:R-:W3:Y:S02]  /*8aa0*/  @!P0 SYNCS.PHASECHK.TRANS64 P0, [R0+URZ+0x8], R5 ;  /* 0x00000805000085a7 */ /* 0x000ee400080010ff */
[----:B---3--:R-:W-:Y:S05]  /*8ab0*/  @!P0 BRA `(.L_x_74) ;  /* 0xfffffffc00ec8947 */ /* 0x008fea000383ffff */
[----:B------:R-:W-:Y:S05]  /*8ac0*/  BRA `(.L_x_73) ;  /* 0xffffffb000147947 */ /* 0x000fea000383ffff */
.L_x_75:
[----:B-1----:R1:W2:Y:S02]  /*8ad0*/  SYNCS.PHASECHK.TRANS64.TRYWAIT P0, [R0+URZ+0xc0], R5 ;  /* 0x0000c005000075a7 */ /* 0x0022a400080011ff */
[----:B--2---:R-:W-:Y:S05]  /*8ae0*/  @!P0 NANOSLEEP.SYNCS 0x989680 ;  /* 0x009896800000895d */ /* 0x004fea0003900000 */
[----:B------:R-:W2:Y:S02]  /*8af0*/  @!P0 SYNCS.PHASECHK.TRANS64 P0, [R0+URZ+0xc0], R5 ;  /* 0x0000c005000085a7 */ /* 0x000ea400080010ff */
[----:B--2---:R-:W-:Y:S05]  /*8b00*/  @!P0 BRA `(.L_x_75) ;  /* 0xfffffffc00f08947 */ /* 0x004fea000383ffff */
[----:B------:R-:W-:Y:S05]  /*8b10*/  BRA `(.L_x_167) ;  /* 0xffffffb400207947 */ /* 0x000fea000383ffff */
.L_x_77:
[----:B------:R-:W-:-:S07]  /*8b20*/  MOV R0, UR46 ;  /* 0x0000002e00007c02 */ /* 0x000fce0008000f00 */
.L_x_168:
[----:B-1----:R1:W2:Y:S02]  /*8b30*/  SYNCS.PHASECHK.TRANS64.TRYWAIT P0, [R0+URZ+0x100], R5 ;  /* 0x00010005000075a7 */ /* 0x0022a400080011ff */
[----:B--2---:R-:W-:Y:S05]  /*8b40*/  @!P0 NANOSLEEP.SYNCS 0x989680 ;  /* 0x009896800000895d */ /* 0x004fea0003900000 */
[----:B------:R-:W2:Y:S02]  /*8b50*/  @!P0 SYNCS.PHASECHK.TRANS64 P0, [R0+URZ+0x100], R5 ;  /* 0x00010005000085a7 */ /* 0x000ea400080010ff */
[----:B--2---:R-:W-:Y:S05]  /*8b60*/  @!P0 BRA `(.L_x_168) ;  /* 0xfffffffc00f08947 */ /* 0x004fea000383ffff */
[----:B------:R-:W-:Y:S05]  /*8b70*/  BRA `(.L_x_169) ;  /* 0xffffffb4006c7947 */ /* 0x000fea000383ffff */
.L_x_80:
[----:B------:R-:W-:Y:S07]  /*8b80*/  MOV R0, UR7 ;  /* 0x0000000700007c02 */ /* 0x000fee0008000f00 */
.L_x_170:
[----:B-1----:R1:W2:Y:S02]  /*8b90*/  SYNCS.PHASECHK.TRANS64.TRYWAIT P0, [R0+URZ], R5 ;  /* 0x00000005000075a7 */ /* 0x0022a400080011ff */
[----:B--2---:R-:W-:Y:S05]  /*8ba0*/  @!P0 NANOSLEEP.SYNCS 0x989680 ;  /* 0x009896800000895d */ /* 0x004fea0003900000 */
[----:B------:R-:W2:Y:S02]  /*8bb0*/  @!P0 SYNCS.PHASECHK.TRANS64 P0, [R0+URZ], R5 ;  /* 0x00000005000085a7 */ /* 0x000ea400080010ff */
[----:B--2---:R-:W-:Y:S05]  /*8bc0*/  @!P0 BRA `(.L_x_170) ;  /* 0xfffffffc00f08947 */ /* 0x004fea000383ffff */
[----:B------:R-:W-:Y:S05]  /*8bd0*/  BRA `(.L_x_79) ;  /* 0xffffffb400807947 */ /* 0x000fea000383ffff */
.L_x_84:
[----:B-1----:R-:W-:-:S07]  /*8be0*/  MOV R0, UR4 ;  /* 0x0000000400007c02 */ /* 0x002fce0008000f00 */
.L_x_171:
[----:B-1----:R1:W2:Y:S02]  /*8bf0*/  SYNCS.PHASECHK.TRANS64.TRYWAIT P0, [R0+URZ], R3 ;  /* 0x00000003000075a7 */ /* 0x0022a400080011ff */
[----:B--2---:R-:W-:Y:S05]  /*8c00*/  @!P0 NANOSLEEP.SYNCS 0x989680 ;  /* 0x009896800000895d */ /* 0x004fea0003900000 */
[----:B------:R-:W2:Y:S02]  /*8c10*/  @!P0 SYNCS.PHASECHK.TRANS64 P0, [R0+URZ], R3 ;  /* 0x00000003000085a7 */ /* 0x000ea400080010ff */
[----:B--2---:R-:W-:Y:S05]  /*8c20*/  @!P0 BRA `(.L_x_171) ;  /* 0xfffffffc00f08947 */ /* 0x004fea000383ffff */
[----:B------:R-:W-:Y:S05]  /*8c30*/  BRA `(.L_x_172) ;  /* 0xffffffb800c47947 */ /* 0x000fea000383ffff */
.L_x_85:
[----:B------:R-:W-:-:S07]  /*8c40*/  MOV R0, UR5 ;  /* 0x0000000500007c02 */ /* 0x000fce0008000f00 */
.L_x_173:
[----:B-1----:R1:W2:Y:S02]  /*8c50*/  SYNCS.PHASECHK.TRANS64.TRYWAIT P0, [R0+URZ], R3 ;  /* 0x00000003000075a7 */ /* 0x0022a400080011ff */
[----:B--2---:R-:W-:Y:S05]  /*8c60*/  @!P0 NANOSLEEP.SYNCS 0x989680 ;  /* 0x009896800000895d */ /* 0x004fea0003900000 */
[----:B------:R-:W2:Y:S02]  /*8c70*/  @!P0 SYNCS.PHASECHK.TRANS64 P0, [R0+URZ], R3 ;  /* 0x00000003000085a7 */ /* 0x000ea400080010ff */
[----:B--2---:R-:W-:Y:S05]  /*8c80*/  @!P0 BRA `(.L_x_173) ;  /* 0xfffffffc00f08947 */ /* 0x004fea000383ffff */
[----:B------:R-:W-:Y:S05]  /*8c90*/  BRA `(.L_x_174) ;  /* 0xffffffb800d07947 */ /* 0x000fea000383ffff */
.L_x_86:
[----:B------:R-:W-:-:S07]  /*8ca0*/  MOV R0, UR5 ;  /* 0x0000000500007c02 */ /* 0x000fce0008000f00 */
.L_x_175:
[----:B-1----:R1:W2:Y:S02]  /*8cb0*/  SYNCS.PHASECHK.TRANS64.TRYWAIT P0, [R0+URZ], R3 ;  /* 0x00000003000075a7 */ /* 0x0022a400080011ff */
[----:B--2---:R-:W-:Y:S05]  /*8cc0*/  @!P0 NANOSLEEP.SYNCS 0x989680 ;  /* 0x009896800000895d */ /* 0x004fea0003900000 */
[----:B------:R-:W2:Y:S02]  /*8cd0*/  @!P0 SYNCS.PHASECHK.TRANS64 P0, [R0+URZ], R3 ;  /* 0x00000003000085a7 */ /* 0x000ea400080010ff */
[----:B--2---:R-:W-:Y:S05]  /*8ce0*/  @!P0 BRA `(.L_x_175) ;  /* 0xfffffffc00f08947 */ /* 0x004fea000383ffff */
[----:B------:R-:W-:Y:S05]  /*8cf0*/  BRA `(.L_x_176) ;  /* 0xffffffb800dc7947 */ /* 0x000fea000383ffff */
.L_x_89:
[----:B------:R-:W-:-:S07]  /*8d00*/  MOV R0, UR41 ;  /* 0x0000002900007c02 */ /* 0x000fce0008000f00 */
.L_x_177:
[----:B-1----:R1:W2:Y:S02]  /*8d10*/  SYNCS.PHASECHK.TRANS64.TRYWAIT P1, [R0+URZ+0x140], R3 ;  /* 0x00014003000075a7 */ /* 0x0022a400080211ff */
[----:B--2---:R-:W-:Y:S05]  /*8d20*/  @!P1 NANOSLEEP.SYNCS 0x989680 ;  /* 0x009896800000995d */ /* 0x004fea0003900000 */
[----:B------:R-:W2:Y:S02]  /*8d30*/  @!P1 SYNCS.PHASECHK.TRANS64 P1, [R0+URZ+0x140], R3 ;  /* 0x00014003000095a7 */ /* 0x000ea400080210ff */
[----:B--2---:R-:W-:Y:S05]  /*8d40*/  @!P1 BRA `(.L_x_177) ;  /* 0xfffffffc00f09947 */ /* 0x004fea000383ffff */
[----:B------:R-:W-:Y:S05]  /*8d50*/  BRA `(.L_x_178) ;  /* 0xffffffbc00287947 */ /* 0x000fea000383ffff */
.L_x_94:
[----:B---3--:R3:W4:Y:S02]  /*8d60*/  SYNCS.PHASECHK.TRANS64.TRYWAIT P0, [R12+URZ+0xc0], R9 ;  /* 0x0000c0090c0075a7 */ /* 0x00872400080011ff */
[----:B----4-:R-:W-:Y:S05]  /*8d70*/  @!P0 NANOSLEEP.SYNCS 0x989680 ;  /* 0x009896800000895d */ /* 0x010fea0003900000 */
[----:B------:R-:W4:Y:S02]  /*8d80*/  @!P0 SYNCS.PHASECHK.TRANS64 P0, [R12+URZ+0xc0], R9 ;  /* 0x0000c0090c0085a7 */ /* 0x000f2400080010ff */
[----:B----4-:R-:W-:Y:S05]  /*8d90*/  @!P0 BRA `(.L_x_94) ;  /* 0xfffffffc00f08947 */ /* 0x010fea000383ffff */
[----:B------:R-:W-:Y:S05]  /*8da0*/  BRA `(.L_x_179) ;  /* 0xffffffc000407947 */ /* 0x000fea000383ffff */
.L_x_97:
[----:B------:R-:W-:Y:S07]  /*8db0*/  MOV R0, UR29 ;  /* 0x0000001d00007c02 */ /* 0x000fee0008000f00 */
.L_x_180:
[----:B-1----:R1:W3:Y:S02]  /*8dc0*/  SYNCS.PHASECHK.TRANS64.TRYWAIT P2, [R0+URZ+0xb8], R9 ;  /* 0x0000b809000075a7 */ /* 0x0022e400080411ff */
[----:B---3--:R-:W-:Y:S05]  /*8dd0*/  @!P2 NANOSLEEP.SYNCS 0x989680 ;  /* 0x009896800000a95d */ /* 0x008fea0003900000 */
[----:B------:R-:W3:Y:S02]  /*8de0*/  @!P2 SYNCS.PHASECHK.TRANS64 P2, [R0+URZ+0xb8], R9 ;  /* 0x0000b8090000a5a7 */ /* 0x000ee400080410ff */
[----:B---3--:R-:W-:Y:S05]  /*8df0*/  @!P2 BRA `(.L_x_180) ;  /* 0xfffffffc00f0a947 */ /* 0x008fea000383ffff */
[----:B------:R-:W-:Y:S05]  /*8e00*/  BRA `(.L_x_96) ;  /* 0xffffffc400a47947 */ /* 0x000fea000383ffff */
.L_x_100:
[----:B---3--:R-:W-:Y:S07]  /*8e10*/  MOV R0, UR4 ;  /* 0x0000000400007c02 */ /* 0x008fee0008000f00 */
.L_x_181:
[----:B-1----:R1:W3:Y:S02]  /*8e20*/  SYNCS.PHASECHK.TRANS64.TRYWAIT P0, [R0+URZ+0x98], R9 ;  /* 0x00009809000075a7 */ /* 0x0022e400080011ff */
[----:B---3--:R-:W-:Y:S05]  /*8e30*/  @!P0 NANOSLEEP.SYNCS 0x989680 ;  /* 0x009896800000895d */ /* 0x008fea0003900000 */
[----:B------:R-:W3:Y:S02]  /*8e40*/  @!P0 SYNCS.PHASECHK.TRANS64 P0, [R0+URZ+0x98], R9 ;  /* 0x00009809000085a7 */ /* 0x000ee400080010ff */
[----:B---3--:R-:W-:Y:S05]  /*8e50*/  @!P0 BRA `(.L_x_181) ;  /* 0xfffffffc00f08947 */ /* 0x008fea000383ffff */
[----:B------:R-:W-:Y:S05]  /*8e60*/  BRA `(.L_x_182) ;  /* 0xffffffc800047947 */ /* 0x000fea000383ffff */
.L_x_101:
[----:B------:R-:W-:Y:S07]  /*8e70*/  MOV R9, UR5 ;  /* 0x0000000500097c02 */ /* 0x000fee0008000f00 */
.L_x_183:
[----:B-1----:R1:W3:Y:S02]  /*8e80*/  SYNCS.PHASECHK.TRANS64.TRYWAIT P0, [R9+URZ+0x98], R6 ;  /* 0x00009806090075a7 */ /* 0x0022e400080011ff */
[----:B---3--:R-:W-:Y:S05]  /*8e90*/  @!P0 NANOSLEEP.SYNCS 0x989680 ;  /* 0x009896800000895d */ /* 0x008fea0003900000 */
[----:B------:R-:W3:Y:S02]  /*8ea0*/  @!P0 SYNCS.PHASECHK.TRANS64 P0, [R9+URZ+0x98], R6 ;  /* 0x00009806090085a7 */ /* 0x000ee400080010ff */
[----:B---3--:R-:W-:Y:S05]  /*8eb0*/  @!P0 BRA `(.L_x_183) ;  /* 0xfffffffc00f08947 */ /* 0x008fea000383ffff */
[----:B------:R-:W-:Y:S05]  /*8ec0*/  BRA `(.L_x_184) ;  /* 0xffffffc8007c7947 */ /* 0x000fea000383ffff */
.L_x_103:
[----:B------:R-:W-:-:S07]  /*8ed0*/  MOV R0, UR4 ;  /* 0x0000000400007c02 */ /* 0x000fce0008000f00 */
.L_x_185:
[----:B-1----:R1:W3:Y:S02]  /*8ee0*/  SYNCS.PHASECHK.TRANS64.TRYWAIT P0, [R0+URZ], R3 ;  /* 0x00000003000075a7 */ /* 0x0022e400080011ff */
[----:B---3--:R-:W-:Y:S05]  /*8ef0*/  @!P0 NANOSLEEP.SYNCS 0x989680 ;  /* 0x009896800000895d */ /* 0x008fea0003900000 */
[----:B------:R-:W3:Y:S02]  /*8f00*/  @!P0 SYNCS.PHASECHK.TRANS64 P0, [R0+URZ], R3 ;  /* 0x00000003000085a7 */ /* 0x000ee400080010ff */
[----:B---3--:R-:W-:Y:S05]  /*8f10*/  @!P0 BRA `(.L_x_185) ;  /* 0xfffffffc00f08947 */ /* 0x008fea000383ffff */
[----:B------:R-:W-:Y:S05]  /*8f20*/  BRA `(.L_x_186) ;  /* 0xffffffcc002c7947 */ /* 0x000fea000383ffff */
.L_x_104:
[----:B------:R-:W-:-:S07]  /*8f30*/  MOV R0, UR5 ;  /* 0x0000000500007c02 */ /* 0x000fce0008000f00 */
.L_x_187:
[----:B-1----:R1:W3:Y:S02]  /*8f40*/  SYNCS.PHASECHK.TRANS64.TRYWAIT P0, [R0+URZ], R3 ;  /* 0x00000003000075a7 */ /* 0x0022e400080011ff */
[----:B---3--:R-:W-:Y:S05]  /*8f50*/  @!P0 NANOSLEEP.SYNCS 0x989680 ;  /* 0x009896800000895d */ /* 0x008fea0003900000 */
[----:B------:R-:W3:Y:S02]  /*8f60*/  @!P0 SYNCS.PHASECHK.TRANS64 P0, [R0+URZ], R3 ;  /* 0x00000003000085a7 */ /* 0x000ee400080010ff */
[----:B---3--:R-:W-:Y:S05]  /*8f70*/  @!P0 BRA `(.L_x_187) ;  /* 0xfffffffc00f08947 */ /* 0x008fea000383ffff */
[----:B------:R-:W-:Y:S05]  /*8f80*/  BRA `(.L_x_188) ;  /* 0xffffffcc00387947 */ /* 0x000fea000383ffff */
.L_x_106:
[----:B--2---:R2:W3:Y:S02]  /*8f90*/  SYNCS.PHASECHK.TRANS64.TRYWAIT P0, [R0+URZ+0xc0], R3 ;  /* 0x0000c003000075a7 */ /* 0x0044e400080011ff */
[----:B---3--:R-:W-:Y:S05]  /*8fa0*/  @!P0 NANOSLEEP.SYNCS 0x989680 ;  /* 0x009896800000895d */ /* 0x008fea0003900000 */
[----:B------:R-:W3:Y:S02]  /*8fb0*/  @!P0 SYNCS.PHASECHK.TRANS64 P0, [R0+URZ+0xc0], R3 ;  /* 0x0000c003000085a7 */ /* 0x000ee400080010ff */
[----:B---3--:R-:W-:Y:S05]  /*8fc0*/  @!P0 BRA `(.L_x_106) ;  /* 0xfffffffc00f08947 */ /* 0x008fea000383ffff */
[----:B------:R-:W-:Y:S05]  /*8fd0*/  BRA `(.L_x_189) ;  /* 0xffffffd000187947 */ /* 0x000fea000383ffff */
.L_x_116:
[----:B-1----:R1:W2:Y:S02]  /*8fe0*/  SYNCS.PHASECHK.TRANS64.TRYWAIT P0, [R0+URZ+0x80], R5 ;  /* 0x00008005000075a7 */ /* 0x0022a400080011ff */
[----:B--2---:R-:W-:Y:S05]  /*8ff0*/  @!P0 NANOSLEEP.SYNCS 0x989680 ;  /* 0x009896800000895d */ /* 0x004fea0003900000 */
[----:B------:R-:W2:Y:S02]  /*9000*/  @!P0 SYNCS.PHASECHK.TRANS64 P0, [R0+URZ+0x80], R5 ;  /* 0x00008005000085a7 */ /* 0x000ea400080010ff */
[----:B--2---:R-:W-:Y:S05]  /*9010*/  @!P0 BRA `(.L_x_116) ;  /* 0xfffffffc00f08947 */ /* 0x004fea000383ffff */
[----:B------:R-:W-:Y:S05]  /*9020*/  BRA `(.L_x_115) ;  /* 0xffffffdc00847947 */ /* 0x000fea000383ffff */
.L_x_118:
[----:B-1----:R1:W4:Y:S02]  /*9030*/  SYNCS.PHASECHK.TRANS64.TRYWAIT P1, [R62+URZ+0xe0], R3 ;  /* 0x0000e0033e0075a7 */ /* 0x00232400080211ff */
[----:B----4-:R-:W-:Y:S05]  /*9040*/  @!P1 NANOSLEEP.SYNCS 0x989680 ;  /* 0x009896800000995d */ /* 0x010fea0003900000 */
[----:B------:R-:W4:Y:S02]  /*9050*/  @!P1 SYNCS.PHASECHK.TRANS64 P1, [R62+URZ+0xe0], R3 ;  /* 0x0000e0033e0095a7 */ /* 0x000f2400080210ff */
[----:B----4-:R-:W-:Y:S05]  /*9060*/  @!P1 BRA `(.L_x_118) ;  /* 0xfffffffc00f09947 */ /* 0x010fea000383ffff */
[----:B------:R-:W-:Y:S05]  /*9070*/  BRA `(.L_x_117) ;  /* 0xffffffdc00b47947 */ /* 0x000fea000383ffff */
.L_x_129:
[----:B--2---:R2:W3:Y:S02]  /*9080*/  SYNCS.PHASECHK.TRANS64.TRYWAIT P0, [R2+URZ+0x80], R3 ;  /* 0x00008003020075a7 */ /* 0x0044e400080011ff */
[----:B---3--:R-:W-:Y:S05]  /*9090*/  @!P0 NANOSLEEP.SYNCS 0x989680 ;  /* 0x009896800000895d */ /* 0x008fea0003900000 */
[----:B------:R-:W3:Y:S02]  /*90a0*/  @!P0 SYNCS.PHASECHK.TRANS64 P0, [R2+URZ+0x80], R3 ;  /* 0x00008003020085a7 */ /* 0x000ee400080010ff */
[----:B---3--:R-:W-:Y:S05]  /*90b0*/  @!P0 BRA `(.L_x_129) ;  /* 0xfffffffc00f08947 */ /* 0x008fea000383ffff */
[----:B------:R-:W-:Y:S05]  /*90c0*/  BRA `(.L_x_128) ;  /* 0xffffffe400dc7947 */ /* 0x000fea000383ffff */
        .weak           $__internal_0_$__cuda_sm10x_tcgen05_guardrail_trap_col_being_dealloced_not_returned_by_alloc
        .type           $__internal_0_$__cuda_sm10x_tcgen05_guardrail_trap_col_being_dealloced_not_returned_by_alloc,@function
        .size           $__internal_0_$__cuda_sm10x_tcgen05_guardrail_trap_col_being_dealloced_not_returned_by_alloc,($__internal_1_$__cuda_sm10x_tcgen05_guardrail_trap_phase_invalid_during_alloc - $__internal_0_$__cuda_sm10x_tcgen05_guardrail_trap_col_being_dealloced_not_returned_by_alloc)
$__internal_0_$__cuda_sm10x_tcgen05_guardrail_trap_col_being_dealloced_not_returned_by_alloc:
[----:B------:R-:W-:Y:S05]  /*90d0*/  BPT.TRAP 0x1 ;  /* 0x000000040000795c */ /* 0x000fea0000300000 */
[----:B------:R-:W-:-:S04]  /*90e0*/  HFMA2 R3, -RZ, RZ, 0, 0 ;  /* 0x00000000ff037431 */ /* 0x000fc800000001ff */
[----:B------:R-:W-:Y:S05]  /*90f0*/  RET.REL.NODEC R2 `(_ZN7cutlass13device_kernelINS_4gemm6kernel13GemmUniversalIN4cute5tupleIJiiiiEEENS1_10collective13CollectiveMmaINS1_35MainloopSm100TmaUmmaWarpSpecializedILi8ELi2ELi4ENS5_IJNS4_1CILi4EEENSA_ILi2EEENSA_ILi1EEEEEEEENS5_IJNSA_ILi128EEENSA_ILi64EEESG_EEENS_6half_tENS5_IJlSD_lEEESJ_SK_NS4_8TiledMMAINS4_8MMA_AtomIJNS4_26SM100_MMA_F16BF16_2x1SM_SSISJ_SJ_fLi128ELi64ELNS4_4UMMA5MajorE0ELSP_0ELNSO_7ScaleInE0ELSQ_0EEEEEENS4_6LayoutINS5_IJSD_SD_SD_EEENS5_IJNSA_ILi0EEESV_SV_EEEEENS5_IJNS4_10UnderscoreESY_SY_EEEEENS4_28SM100_TMA_2SM_LOAD_MULTICASTENS4_14ComposedLayoutINS4_7SwizzleILi3ELi4ELi3EEENS4_18smem_ptr_flag_bitsILi16EEENST_INS5_IJNSA_ILi8EEESH_EEENS5_IJSH_SD_EEEEEEEvNS4_8identityES11_S1B_vS1C_EENS_8epilogue10collective18CollectiveEpilogueINS1E_23Sm100TmaWarpSpecializedILi3ELi2ELi16ELb1ELb0EEEJNS5_IJSH_SH_SG_EEENS5_IJNST_ISH_SD_EENST_INS5_IJNSA_ILi16EEESC_EEENS5_IJSD_NSA_ILi32EEEEEEEEEEESJ_SK_SJ_SK_NS1E_6fusion15FusionCallbacksIS1I_NS1R_17LinearCombinationISJ_fSJ_fLNS_15FloatRoundStyleE2EEES1J_S1Q_JEEENS4_5SM1004TMEM4LOAD26SM100_TMEM_LOAD_32dp32b16xENS4_13SM90_TMA_LOADENS12_INS13_ILi1ELi4ELi3EEES16_NST_INS5_IJS17_S1L_EEENS5_IJS1L_SD_EEEEEEENS4_39AutoVectorizingCopyWithAssumedAlignmentILi128EEENS4_14SM90_TMA_STOREES26_S28_S28_EEEvvEEEEvNT_6ParamsE) ;  /* 0xffffff6c02c07950 */ /* 0x000fea0003c3ffff */
        .weak           $__internal_1_$__cuda_sm10x_tcgen05_guardrail_trap_phase_invalid_during_alloc
        .type           $__internal_1_$__cuda_sm10x_tcgen05_guardrail_trap_phase_invalid_during_alloc,@function
        .size           $__internal_1_$__cuda_sm10x_tcgen05_guardrail_trap_phase_invalid_during_alloc,($__internal_2_$__cuda_sm10x_tcgen05_guardrail_trap_unallocated_columns_being_dealloced - $__internal_1_$__cuda_sm10x_tcgen05_guardrail_trap_phase_invalid_during_alloc)
$__internal_1_$__cuda_sm10x_tcgen05_guardrail_trap_phase_invalid_during_alloc:
[----:B------:R-:W-:Y:S05]  /*9100*/  BPT.TRAP 0x1 ;  /* 0x000000040000795c */ /* 0x000fea0000300000 */
[----:B------:R-:W-:-:S04]  /*9110*/  MOV R5, 0x0 ;  /* 0x0000000000057802 */ /* 0x000fc80000000f00 */
[----:B------:R-:W-:Y:S05]  /*9120*/  RET.REL.NODEC R4 `(_ZN7cutlass13device_kernelINS_4gemm6kernel13GemmUniversalIN4cute5tupleIJiiiiEEENS1_10collective13CollectiveMmaINS1_35MainloopSm100TmaUmmaWarpSpecializedILi8ELi2ELi4ENS5_IJNS4_1CILi4EEENSA_ILi2EEENSA_ILi1EEEEEEEENS5_IJNSA_ILi128EEENSA_ILi64EEESG_EEENS_6half_tENS5_IJlSD_lEEESJ_SK_NS4_8TiledMMAINS4_8MMA_AtomIJNS4_26SM100_MMA_F16BF16_2x1SM_SSISJ_SJ_fLi128ELi64ELNS4_4UMMA5MajorE0ELSP_0ELNSO_7ScaleInE0ELSQ_0EEEEEENS4_6LayoutINS5_IJSD_SD_SD_EEENS5_IJNSA_ILi0EEESV_SV_EEEEENS5_IJNS4_10UnderscoreESY_SY_EEEEENS4_28SM100_TMA_2SM_LOAD_MULTICASTENS4_14ComposedLayoutINS4_7SwizzleILi3ELi4ELi3EEENS4_18smem_ptr_flag_bitsILi16EEENST_INS5_IJNSA_ILi8EEESH_EEENS5_IJSH_SD_EEEEEEEvNS4_8identityES11_S1B_vS1C_EENS_8epilogue10collective18CollectiveEpilogueINS1E_23Sm100TmaWarpSpecializedILi3ELi2ELi16ELb1ELb0EEEJNS5_IJSH_SH_SG_EEENS5_IJNST_ISH_SD_EENST_INS5_IJNSA_ILi16EEESC_EEENS5_IJSD_NSA_ILi32EEEEEEEEEEESJ_SK_SJ_SK_NS1E_6fusion15FusionCallbacksIS1I_NS1R_17LinearCombinationISJ_fSJ_fLNS_15FloatRoundStyleE2EEES1J_S1Q_JEEENS4_5SM1004TMEM4LOAD26SM100_TMEM_LOAD_32dp32b16xENS4_13SM90_TMA_LOADENS12_INS13_ILi1ELi4ELi3EEES16_NST_INS5_IJS17_S1L_EEENS5_IJS1L_SD_EEEEEEENS4_39AutoVectorizingCopyWithAssumedAlignmentILi128EEENS4_14SM90_TMA_STOREES26_S28_S28_EEEvvEEEEvNT_6ParamsE) ;  /* 0xffffff6c04b47950 */ /* 0x000fea0003c3ffff */
        .weak           $__internal_2_$__cuda_sm10x_tcgen05_guardrail_trap_unallocated_columns_being_dealloced
        .type           $__internal_2_$__cuda_sm10x_tcgen05_guardrail_trap_unallocated_columns_being_dealloced,@function
        .size           $__internal_2_$__cuda_sm10x_tcgen05_guardrail_trap_unallocated_columns_being_dealloced,(.L_x_191 - $__internal_2_$__cuda_sm10x_tcgen05_guardrail_trap_unallocated_columns_being_dealloced)
$__internal_2_$__cuda_sm10x_tcgen05_guardrail_trap_unallocated_columns_being_dealloced:
[----:B------:R-:W-:Y:S05]  /*9130*/  BPT.TRAP 0x1 ;  /* 0x000000040000795c */ /* 0x000fea0000300000 */
[----:B------:R-:W-:-:S04]  /*9140*/  HFMA2 R3, -RZ, RZ, 0, 0 ;  /* 0x00000000ff037431 */ /* 0x000fc800000001ff */
[----:B------:R-:W-:Y:S05]  /*9150*/  RET.REL.NODEC R2 `(_ZN7cutlass13device_kernelINS_4gemm6kernel13GemmUniversalIN4cute5tupleIJiiiiEEENS1_10collective13CollectiveMmaINS1_35MainloopSm100TmaUmmaWarpSpecializedILi8ELi2ELi4ENS5_IJNS4_1CILi4EEENSA_ILi2EEENSA_ILi1EEEEEEEENS5_IJNSA_ILi128EEENSA_ILi64EEESG_EEENS_6half_tENS5_IJlSD_lEEESJ_SK_NS4_8TiledMMAINS4_8MMA_AtomIJNS4_26SM100_MMA_F16BF16_2x1SM_SSISJ_SJ_fLi128ELi64ELNS4_4UMMA5MajorE0ELSP_0ELNSO_7ScaleInE0ELSQ_0EEEEEENS4_6LayoutINS5_IJSD_SD_SD_EEENS5_IJNSA_ILi0EEESV_SV_EEEEENS5_IJNS4_10UnderscoreESY_SY_EEEEENS4_28SM100_TMA_2SM_LOAD_MULTICASTENS4_14ComposedLayoutINS4_7SwizzleILi3ELi4ELi3EEENS4_18smem_ptr_flag_bitsILi16EEENST_INS5_IJNSA_ILi8EEESH_EEENS5_IJSH_SD_EEEEEEEvNS4_8identityES11_S1B_vS1C_EENS_8epilogue10collective18CollectiveEpilogueINS1E_23Sm100TmaWarpSpecializedILi3ELi2ELi16ELb1ELb0EEEJNS5_IJSH_SH_SG_EEENS5_IJNST_ISH_SD_EENST_INS5_IJNSA_ILi16EEESC_EEENS5_IJSD_NSA_ILi32EEEEEEEEEEESJ_SK_SJ_SK_NS1E_6fusion15FusionCallbacksIS1I_NS1R_17LinearCombinationISJ_fSJ_fLNS_15FloatRoundStyleE2EEES1J_S1Q_JEEENS4_5SM1004TMEM4LOAD26SM100_TMEM_LOAD_32dp32b16xENS4_13SM90_TMA_LOADENS12_INS13_ILi1ELi4ELi3EEES16_NST_INS5_IJS17_S1L_EEENS5_IJS1L_SD_EEEEEEENS4_39AutoVectorizingCopyWithAssumedAlignmentILi128EEENS4_14SM90_TMA_STOREES26_S28_S28_EEEvvEEEEvNT_6ParamsE) ;  /* 0xffffff6c02a87950 */ /* 0x000fea0003c3ffff */
.L_x_190:
[----:B------:R-:W-:-:S00]  /*9160*/  BRA `(.L_x_190) ;  /* 0xfffffffc00fc7947 */ /* 0x000fc0000383ffff */
[----:B------:R-:W-:-:S00]  /*9170*/  NOP ;  /* 0x0000000000007918 */ /* 0x000fc00000000000 */
        /* <DEDUP_REMOVED lines=8> */
.L_x_191:


//--------------------- .nv.global.init           --------------------------
	.section	.nv.global.init,"aw",@progbits
.nv.global.init:
	.type		$str$27,@object
	.size		$str$27,($str$28 - $str$27)
$str$27:
        /*0000*/ 	.byte	0x28, 0x61, 0x64, 0x64, 0x72, 0x65, 0x73, 0x73, 0x20, 0x26, 0x20, 0x6d, 0x61, 0x73, 0x6b, 0x29
        /*0010*/ 	.byte	0x20, 0x3d, 0x3d, 0x20, 0x30, 0x00
	.type		$str$28,@object
	.size		$str$28,($str$26 - $str$28)
$str$28:
        /*0016*/ 	.byte	0x2f, 0x74, 0x6d, 0x70, 0x2f, 0x63, 0x75, 0x74, 0x6c, 0x61, 0x73, 0x73, 0x5f, 0x73, 0x77, 0x65
        /*0026*/ 	.byte	0x65, 0x70, 0x5f, 0x73, 0x72, 0x63, 0x2f, 0x69, 0x6e, 0x63, 0x6c, 0x75, 0x64, 0x65, 0x2f, 0x63
        /*0036*/ 	.byte	0x75, 0x74, 0x65, 0x2f, 0x70, 0x6f, 0x69, 0x6e, 0x74, 0x65, 0x72, 0x5f, 0x66, 0x6c, 0x61, 0x67
        /*0046*/ 	.byte	0x67, 0x65, 0x64, 0x2e, 0x68, 0x70, 0x70, 0x00
	.type		$str$26,@object
	.size		$str$26,($str$25 - $str$26)
$str$26:
        /*004e*/ 	.byte	0x2f, 0x74, 0x6d, 0x70, 0x2f, 0x63, 0x75, 0x74, 0x6c, 0x61, 0x73, 0x73, 0x5f, 0x73, 0x77, 0x65
        /*005e*/ 	.byte	0x65, 0x70, 0x5f, 0x73, 0x72, 0x63, 0x2f, 0x69, 0x6e, 0x63, 0x6c, 0x75, 0x64, 0x65, 0x2f, 0x63
        /*006e*/ 	.byte	0x75, 0x74, 0x65, 0x2f, 0x61, 0x74, 0x6f, 0x6d, 0x2f, 0x63, 0x6f, 0x70, 0x79, 0x5f, 0x74, 0x72
        /*007e*/ 	.byte	0x61, 0x69, 0x74, 0x73, 0x5f, 0x73, 0x6d, 0x31, 0x30, 0x30, 0x2e, 0x68, 0x70, 0x70, 0x00
	.type		$str$25,@object
	.size		$str$25,(__unnamed_1 - $str$25)
$str$25:
        /*008d*/ 	.byte	0x28, 0x28, 0x75, 0x69, 0x6e, 0x74, 0x33, 0x32, 0x5f, 0x74, 0x28, 0x74, 0x68, 0x72, 0x65, 0x61
        /*009d*/ 	.byte	0x64, 0x49, 0x64, 0x78, 0x2e, 0x78, 0x29, 0x20, 0x2f, 0x20, 0x33, 0x32, 0x29, 0x20, 0x25, 0x20
        /*00ad*/ 	.byte	0x34, 0x29, 0x20, 0x3d, 0x3d, 0x20, 0x28, 0x28, 0x28, 0x74, 0x6d, 0x65, 0x6d, 0x5f, 0x61, 0x64
        /*00bd*/ 	.byte	0x64, 0x72, 0x20, 0x3e, 0x3e, 0x20, 0x31, 0x36, 0x29, 0x20, 0x2f, 0x20, 0x33, 0x32, 0x29, 0x20
        /*00cd*/ 	.byte	0x25, 0x20, 0x34, 0x29, 0x00
	.type		__unnamed_1,@object
	.size		__unnamed_1,(__unnamed_2 - __unnamed_1)
__unnamed_1:
        /*00d2*/ 	.byte	0x61, 0x75, 0x74, 0x6f, 0x20, 0x63, 0x75, 0x74, 0x65, 0x3a, 0x3a, 0x61, 0x73, 0x5f, 0x70, 0x6f
        /* <DEDUP_REMOVED lines=24> */
        /*0262*/ 	.byte	0x34, 0x38, 0x3e, 0x3e, 0x3e, 0x3e, 0x5d, 0x00
	.type		__unnamed_2,@object
	.size		__unnamed_2,(.L_2 - __unnamed_2)
__unnamed_2:
        /* <DEDUP_REMOVED lines=40> */
        /*04ea*/ 	.byte	0x3a, 0x3a, 0x43, 0x3c, 0x30, 0x3e, 0x3e, 0x3e, 0x3e, 0x5d, 0x00
.L_2:


//--------------------- .nv.shared._ZN7cutlass13device_kernelINS_4gemm6kernel13GemmUniversalIN4cute5tupleIJiiiiEEENS1_10collective13CollectiveMmaINS1_35MainloopSm100TmaUmmaWarpSpecializedILi8ELi2ELi4ENS5_IJNS4_1CILi4EEENSA_ILi2EEENSA_ILi1EEEEEEEENS5_IJNSA_ILi128EEENSA_ILi64EEESG_EEENS_6half_tENS5_IJlSD_lEEESJ_SK_NS4_8TiledMMAINS4_8MMA_AtomIJNS4_26SM100_MMA_F16BF16_2x1SM_SSISJ_SJ_fLi128ELi64ELNS4_4UMMA5MajorE0ELSP_0ELNSO_7ScaleInE0ELSQ_0EEEEEENS4_6LayoutINS5_IJSD_SD_SD_EEENS5_IJNSA_ILi0EEESV_SV_EEEEENS5_IJNS4_10UnderscoreESY_SY_EEEEENS4_28SM100_TMA_2SM_LOAD_MULTICASTENS4_14ComposedLayoutINS4_7SwizzleILi3ELi4ELi3EEENS4_18smem_ptr_flag_bitsILi16EEENST_INS5_IJNSA_ILi8EEESH_EEENS5_IJSH_SD_EEEEEEEvNS4_8identityES11_S1B_vS1C_EENS_8epilogue10collective18CollectiveEpilogueINS1E_23Sm100TmaWarpSpecializedILi3ELi2ELi16ELb1ELb0EEEJNS5_IJSH_SH_SG_EEENS5_IJNST_ISH_SD_EENST_INS5_IJNSA_ILi16EEESC_EEENS5_IJSD_NSA_ILi32EEEEEEEEEEESJ_SK_SJ_SK_NS1E_6fusion15FusionCallbacksIS1I_NS1R_17LinearCombinationISJ_fSJ_fLNS_15FloatRoundStyleE2EEES1J_S1Q_JEEENS4_5SM1004TMEM4LOAD26SM100_TMEM_LOAD_32dp32b16xENS4_13SM90_TMA_LOADENS12_INS13_ILi1ELi4ELi3EEES16_NST_INS5_IJS17_S1L_EEENS5_IJS1L_SD_EEEEEEENS4_39AutoVectorizingCopyWithAssumedAlignmentILi128EEENS4_14SM90_TMA_STOREES26_S28_S28_EEEvvEEEEvNT_6ParamsE --------------------------
	.section	.nv.shared._ZN7cutlass13device_kernelINS_4gemm6kernel13GemmUniversalIN4cute5tupleIJiiiiEEENS1_10collective13CollectiveMmaINS1_35MainloopSm100TmaUmmaWarpSpecializedILi8ELi2ELi4ENS5_IJNS4_1CILi4EEENSA_ILi2EEENSA_ILi1EEEEEEEENS5_IJNSA_ILi128EEENSA_ILi64EEESG_EEENS_6half_tENS5_IJlSD_lEEESJ_SK_NS4_8TiledMMAINS4_8MMA_AtomIJNS4_26SM100_MMA_F16BF16_2x1SM_SSISJ_SJ_fLi128ELi64ELNS4_4UMMA5MajorE0ELSP_0ELNSO_7ScaleInE0ELSQ_0EEEEEENS4_6LayoutINS5_IJSD_SD_SD_EEENS5_IJNSA_ILi0EEESV_SV_EEEEENS5_IJNS4_10UnderscoreESY_SY_EEEEENS4_28SM100_TMA_2SM_LOAD_MULTICASTENS4_14ComposedLayoutINS4_7SwizzleILi3ELi4ELi3EEENS4_18smem_ptr_flag_bitsILi16EEENST_INS5_IJNSA_ILi8EEESH_EEENS5_IJSH_SD_EEEEEEEvNS4_8identityES11_S1B_vS1C_EENS_8epilogue10collective18CollectiveEpilogueINS1E_23Sm100TmaWarpSpecializedILi3ELi2ELi16ELb1ELb0EEEJNS5_IJSH_SH_SG_EEENS5_IJNST_ISH_SD_EENST_INS5_IJNSA_ILi16EEESC_EEENS5_IJSD_NSA_ILi32EEEEEEEEEEESJ_SK_SJ_SK_NS1E_6fusion15FusionCallbacksIS1I_NS1R_17LinearCombinationISJ_fSJ_fLNS_15FloatRoundStyleE2EEES1J_S1Q_JEEENS4_5SM1004TMEM4LOAD26SM100_TMEM_LOAD_32dp32b16xENS4_13SM90_TMA_LOADENS12_INS13_ILi1ELi4ELi3EEES16_NST_INS5_IJS17_S1L_EEENS5_IJS1L_SD_EEEEEEENS4_39AutoVectorizingCopyWithAssumedAlignmentILi128EEENS4_14SM90_TMA_STOREES26_S28_S28_EEEvvEEEEvNT_6ParamsE,"aw",@nobits
	.sectionflags	@""
	.align	16
	.zero		1024


//--------------------- .nv.shared.reserved.0     --------------------------
	.section	.nv.shared.reserved.0,"aw",@nobits
	.weak		__nv_reservedSMEM_offset_0_alias
	.size		__nv_reservedSMEM_offset_0_alias, 0, 64
	.other		__nv_reservedSMEM_offset_0_alias,@"STO_CUDA_RESERVED_SHARED STV_DEFAULT"
__nv_reservedSMEM_offset_0_alias:
	.zero		0
.nv.shared.reserved.0:
	.zero		64
	.weak		__nv_reservedSMEM_tcgen05_partition
	.type		__nv_reservedSMEM_tcgen05_partition,@object
	.size		__nv_reservedSMEM_tcgen05_partition,(.L_0 - __nv_reservedSMEM_tcgen05_partition)
__nv_reservedSMEM_tcgen05_partition:
	.zero		32
.L_0:


//--------------------- .nv.global                --------------------------
	.section	.nv.global,"aw",@nobits
.nv.global:
	.type		_ZN40_INTERNAL_9630ae3c_4_k_cu_daf2f6a2_262284cute1_E,@object
	.size		_ZN40_INTERNAL_9630ae3c_4_k_cu_daf2f6a2_262284cute1_E,(_ZN40_INTERNAL_9630ae3c_4_k_cu_daf2f6a2_262284cuda3std3__45__cpo6cbeginE - _ZN40_INTERNAL_9630ae3c_4_k_cu_daf2f6a2_262284cute1_E)
_ZN40_INTERNAL_9630ae3c_4_k_cu_daf2f6a2_262284cute1_E:
	.zero		1
	.type		_ZN40_INTERNAL_9630ae3c_4_k_cu_daf2f6a2_262284cuda3std3__45__cpo6cbeginE,@object
	.size		_ZN40_INTERNAL_9630ae3c_4_k_cu_daf2f6a2_262284cuda3std3__45__cpo6cbeginE,(_ZN40_INTERNAL_9630ae3c_4_k_cu_daf2f6a2_262284cuda3std3__48in_placeE - _ZN40_INTERNAL_9630ae3c_4_k_cu_daf2f6a2_262284cuda3std3__45__cpo6cbeginE)
_ZN40_INTERNAL_9630ae3c_4_k_cu_daf2f6a2_262284cuda3std3__45__cpo6cbeginE:
	.zero		1
	.type		_ZN40_INTERNAL_9630ae3c_4_k_cu_daf2f6a2_262284cuda3std3__48in_placeE,@object
	.size		_ZN40_INTERNAL_9630ae3c_4_k_cu_daf2f6a2_262284cuda3std3__48in_placeE,(_ZN40_INTERNAL_9630ae3c_4_k_cu_daf2f6a2_262284cuda3std6ranges3__45__cpo9iter_moveE - _ZN40_INTERNAL_9630ae3c_4_k_cu_daf2f6a2_262284cuda3std3__48in_placeE)
_ZN40_INTERNAL_9630ae3c_4_k_cu_daf2f6a2_262284cuda3std3__48in_placeE:
	.zero		1
	.type		_ZN40_INTERNAL_9630ae3c_4_k_cu_daf2f6a2_262284cuda3std6ranges3__45__cpo9iter_moveE,@object
	.size		_ZN40_INTERNAL_9630ae3c_4_k_cu_daf2f6a2_262284cuda3std6ranges3__45__cpo9iter_moveE,(_ZN40_INTERNAL_9630ae3c_4_k_cu_daf2f6a2_262284cuda3std3__45__cpo5beginE - _ZN40_INTERNAL_9630ae3c_4_k_cu_daf2f6a2_262284cuda3std6ranges3__45__cpo9iter_moveE)
_ZN40_INTERNAL_9630ae3c_4_k_cu_daf2f6a2_262284cuda3std6ranges3__45__cpo9iter_moveE:
	.zero		1
	.type		_ZN40_INTERNAL_9630ae3c_4_k_cu_daf2f6a2_262284cuda3std3__45__cpo5beginE,@object
	.size		_ZN40_INTERNAL_9630ae3c_4_k_cu_daf2f6a2_262284cuda3std3__45__cpo5beginE,(_ZN40_INTERNAL_9630ae3c_4_k_cu_daf2f6a2_262284cuda3std3__442_GLOBAL__N__9630ae3c_4_k_cu_daf2f6a2_262286ignoreE - _ZN40_INTERNAL_9630ae3c_4_k_cu_daf2f6a2_262284cuda3std3__45__cpo5beginE)
_ZN40_INTERNAL_9630ae3c_4_k_cu_daf2f6a2_262284cuda3std3__45__cpo5beginE:
	.zero		1
	.type		_ZN40_INTERNAL_9630ae3c_4_k_cu_daf2f6a2_262284cuda3std3__442_GLOBAL__N__9630ae3c_4_k_cu_daf2f6a2_262286ignoreE,@object
	.size		_ZN40_INTERNAL_9630ae3c_4_k_cu_daf2f6a2_262284cuda3std3__442_GLOBAL__N__9630ae3c_4_k_cu_daf2f6a2_262286ignoreE,(_ZN40_INTERNAL_9630ae3c_4_k_cu_daf2f6a2_262284cute7productE - _ZN40_INTERNAL_9630ae3c_4_k_cu_daf2f6a2_262284cuda3std3__442_GLOBAL__N__9630ae3c_4_k_cu_daf2f6a2_262286ignoreE)
_ZN40_INTERNAL_9630ae3c_4_k_cu_daf2f6a2_262284cuda3std3__442_GLOBAL__N__9630ae3c_4_k_cu_daf2f6a2_262286ignoreE:
	.zero		1
	.type		_ZN40_INTERNAL_9630ae3c_4_k_cu_daf2f6a2_262284cute7productE,@object
	.size		_ZN40_INTERNAL_9630ae3c_4_k_cu_daf2f6a2_262284cute7productE,(_ZN40_INTERNAL_9630ae3c_4_k_cu_daf2f6a2_262284cuda3std3__45__cpo3endE - _ZN40_INTERNAL_9630ae3c_4_k_cu_daf2f6a2_262284cute7productE)
_ZN40_INTERNAL_9630ae3c_4_k_cu_daf2f6a2_262284cute7productE:
	.zero		1
	.type		_ZN40_INTERNAL_9630ae3c_4_k_cu_daf2f6a2_262284cuda3std3__45__cpo3endE,@object
	.size		_ZN40_INTERNAL_9630ae3c_4_k_cu_daf2f6a2_262284cuda3std3__45__cpo3endE,(_ZN40_INTERNAL_9630ae3c_4_k_cu_daf2f6a2_262284cuda3std3__419piecewise_constructE - _ZN40_INTERNAL_9630ae3c_4_k_cu_daf2f6a2_262284cuda3std3__45__cpo3endE)
_ZN40_INTERNAL_9630ae3c_4_k_cu_daf2f6a2_262284cuda3std3__45__cpo3endE:
	.zero		1
	.type		_ZN40_INTERNAL_9630ae3c_4_k_cu_daf2f6a2_262284cuda3std3__419piecewise_constructE,@object
	.size		_ZN40_INTERNAL_9630ae3c_4_k_cu_daf2f6a2_262284cuda3std3__419piecewise_constructE,(_ZN40_INTERNAL_9630ae3c_4_k_cu_daf2f6a2_262284cuda3std3__45__cpo4cendE - _ZN40_INTERNAL_9630ae3c_4_k_cu_daf2f6a2_262284cuda3std3__419piecewise_constructE)
_ZN40_INTERNAL_9630ae3c_4_k_cu_daf2f6a2_262284cuda3std3__419piecewise_constructE:
	.zero		1
	.type		_ZN40_INTERNAL_9630ae3c_4_k_cu_daf2f6a2_262284cuda3std3__45__cpo4cendE,@object
	.size		_ZN40_INTERNAL_9630ae3c_4_k_cu_daf2f6a2_262284cuda3std3__45__cpo4cendE,(_ZN40_INTERNAL_9630ae3c_4_k_cu_daf2f6a2_262284cuda3std6ranges3__45__cpo4swapE - _ZN40_INTERNAL_9630ae3c_4_k_cu_daf2f6a2_262284cuda3std3__45__cpo4cendE)
_ZN40_INTERNAL_9630ae3c_4_k_cu_daf2f6a2_262284cuda3std3__45__cpo4cendE:
	.zero		1
	.type		_ZN40_INTERNAL_9630ae3c_4_k_cu_daf2f6a2_262284cuda3std6ranges3__45__cpo4swapE,@object
	.size		_ZN40_INTERNAL_9630ae3c_4_k_cu_daf2f6a2_262284cuda3std6ranges3__45__cpo4swapE,(.L_10 - _ZN40_INTERNAL_9630ae3c_4_k_cu_daf2f6a2_262284cuda3std6ranges3__45__cpo4swapE)
_ZN40_INTERNAL_9630ae3c_4_k_cu_daf2f6a2_262284cuda3std6ranges3__45__cpo4swapE:
	.zero		1
.L_10:


//--------------------- .nv.constant0._ZN7cutlass13device_kernelINS_4gemm6kernel13GemmUniversalIN4cute5tupleIJiiiiEEENS1_10collective13CollectiveMmaINS1_35MainloopSm100TmaUmmaWarpSpecializedILi8ELi2ELi4ENS5_IJNS4_1CILi4EEENSA_ILi2EEENSA_ILi1EEEEEEEENS5_IJNSA_ILi128EEENSA_ILi64EEESG_EEENS_6half_tENS5_IJlSD_lEEESJ_SK_NS4_8TiledMMAINS4_8MMA_AtomIJNS4_26SM100_MMA_F16BF16_2x1SM_SSISJ_SJ_fLi128ELi64ELNS4_4UMMA5MajorE0ELSP_0ELNSO_7ScaleInE0ELSQ_0EEEEEENS4_6LayoutINS5_IJSD_SD_SD_EEENS5_IJNSA_ILi0EEESV_SV_EEEEENS5_IJNS4_10UnderscoreESY_SY_EEEEENS4_28SM100_TMA_2SM_LOAD_MULTICASTENS4_14ComposedLayoutINS4_7SwizzleILi3ELi4ELi3EEENS4_18smem_ptr_flag_bitsILi16EEENST_INS5_IJNSA_ILi8EEESH_EEENS5_IJSH_SD_EEEEEEEvNS4_8identityES11_S1B_vS1C_EENS_8epilogue10collective18CollectiveEpilogueINS1E_23Sm100TmaWarpSpecializedILi3ELi2ELi16ELb1ELb0EEEJNS5_IJSH_SH_SG_EEENS5_IJNST_ISH_SD_EENST_INS5_IJNSA_ILi16EEESC_EEENS5_IJSD_NSA_ILi32EEEEEEEEEEESJ_SK_SJ_SK_NS1E_6fusion15FusionCallbacksIS1I_NS1R_17LinearCombinationISJ_fSJ_fLNS_15FloatRoundStyleE2EEES1J_S1Q_JEEENS4_5SM1004TMEM4LOAD26SM100_TMEM_LOAD_32dp32b16xENS4_13SM90_TMA_LOADENS12_INS13_ILi1ELi4ELi3EEES16_NST_INS5_IJS17_S1L_EEENS5_IJS1L_SD_EEEEEEENS4_39AutoVectorizingCopyWithAssumedAlignmentILi128EEENS4_14SM90_TMA_STOREES26_S28_S28_EEEvvEEEEvNT_6ParamsE --------------------------
	.section	.nv.constant0._ZN7cutlass13device_kernelINS_4gemm6kernel13GemmUniversalIN4cute5tupleIJiiiiEEENS1_10collective13CollectiveMmaINS1_35MainloopSm100TmaUmmaWarpSpecializedILi8ELi2ELi4ENS5_IJNS4_1CILi4EEENSA_ILi2EEENSA_ILi1EEEEEEEENS5_IJNSA_ILi128EEENSA_ILi64EEESG_EEENS_6half_tENS5_IJlSD_lEEESJ_SK_NS4_8TiledMMAINS4_8MMA_AtomIJNS4_26SM100_MMA_F16BF16_2x1SM_SSISJ_SJ_fLi128ELi64ELNS4_4UMMA5MajorE0ELSP_0ELNSO_7ScaleInE0ELSQ_0EEEEEENS4_6LayoutINS5_IJSD_SD_SD_EEENS5_IJNSA_ILi0EEESV_SV_EEEEENS5_IJNS4_10UnderscoreESY_SY_EEEEENS4_28SM100_TMA_2SM_LOAD_MULTICASTENS4_14ComposedLayoutINS4_7SwizzleILi3ELi4ELi3EEENS4_18smem_ptr_flag_bitsILi16EEENST_INS5_IJNSA_ILi8EEESH_EEENS5_IJSH_SD_EEEEEEEvNS4_8identityES11_S1B_vS1C_EENS_8epilogue10collective18CollectiveEpilogueINS1E_23Sm100TmaWarpSpecializedILi3ELi2ELi16ELb1ELb0EEEJNS5_IJSH_SH_SG_EEENS5_IJNST_ISH_SD_EENST_INS5_IJNSA_ILi16EEESC_EEENS5_IJSD_NSA_ILi32EEEEEEEEEEESJ_SK_SJ_SK_NS1E_6fusion15FusionCallbacksIS1I_NS1R_17LinearCombinationISJ_fSJ_fLNS_15FloatRoundStyleE2EEES1J_S1Q_JEEENS4_5SM1004TMEM4LOAD26SM100_TMEM_LOAD_32dp32b16xENS4_13SM90_TMA_LOADENS12_INS13_ILi1ELi4ELi3EEES16_NST_INS5_IJS17_S1L_EEENS5_IJS1L_SD_EEEEEEENS4_39AutoVectorizingCopyWithAssumedAlignmentILi128EEENS4_14SM90_TMA_STOREES26_S28_S28_EEEvvEEEEvNT_6ParamsE,"a",@progbits
	.sectionflags	@""
	.align	4
.nv.constant0._ZN7cutlass13device_kernelINS_4gemm6kernel13GemmUniversalIN4cute5tupleIJiiiiEEENS1_10collective13CollectiveMmaINS1_35MainloopSm100TmaUmmaWarpSpecializedILi8ELi2ELi4ENS5_IJNS4_1CILi4EEENSA_ILi2EEENSA_ILi1EEEEEEEENS5_IJNSA_ILi128EEENSA_ILi64EEESG_EEENS_6half_tENS5_IJlSD_lEEESJ_SK_NS4_8TiledMMAINS4_8MMA_AtomIJNS4_26SM100_MMA_F16BF16_2x1SM_SSISJ_SJ_fLi128ELi64ELNS4_4UMMA5MajorE0ELSP_0ELNSO_7ScaleInE0ELSQ_0EEEEEENS4_6LayoutINS5_IJSD_SD_SD_EEENS5_IJNSA_ILi0EEESV_SV_EEEEENS5_IJNS4_10UnderscoreESY_SY_EEEEENS4_28SM100_TMA_2SM_LOAD_MULTICASTENS4_14ComposedLayoutINS4_7SwizzleILi3ELi4ELi3EEENS4_18smem_ptr_flag_bitsILi16EEENST_INS5_IJNSA_ILi8EEESH_EEENS5_IJSH_SD_EEEEEEEvNS4_8identityES11_S1B_vS1C_EENS_8epilogue10collective18CollectiveEpilogueINS1E_23Sm100TmaWarpSpecializedILi3ELi2ELi16ELb1ELb0EEEJNS5_IJSH_SH_SG_EEENS5_IJNST_ISH_SD_EENST_INS5_IJNSA_ILi16EEESC_EEENS5_IJSD_NSA_ILi32EEEEEEEEEEESJ_SK_SJ_SK_NS1E_6fusion15FusionCallbacksIS1I_NS1R_17LinearCombinationISJ_fSJ_fLNS_15FloatRoundStyleE2EEES1J_S1Q_JEEENS4_5SM1004TMEM4LOAD26SM100_TMEM_LOAD_32dp32b16xENS4_13SM90_TMA_LOADENS12_INS13_ILi1ELi4ELi3EEES16_NST_INS5_IJS17_S1L_EEENS5_IJS1L_SD_EEEEEEENS4_39AutoVectorizingCopyWithAssumedAlignmentILi128EEENS4_14SM90_TMA_STOREES26_S28_S28_EEEvvEEEEvNT_6ParamsE:
	.zero		2944


//--------------------- SYMBOLS --------------------------

	.type		.nv.reservedSmem.offset0,@object
	.size		.nv.reservedSmem.offset0,0x4
	.type		.nv.reservedSmem.cap,@object
	.size		.nv.reservedSmem.cap,0x4
	.type		__assertfail,@function
